def gluon_mma(
    a_ptr,
    b_ptr,
    c_ptr,
    M: gl.constexpr,
    N: gl.constexpr,
    K: gl.constexpr,
    BLK_A: gl.constexpr,
    BLK_B: gl.constexpr,
    SHARED_A: gl.constexpr,
    SHARED_B: gl.constexpr,
    ACC_LAYOUT: gl.constexpr,
    TMEM_LAYOUT: gl.constexpr,
    USE_TCGEN05: gl.constexpr,
    IS_ASYNC: gl.constexpr,
):
    offs_m = gl.arange(0, M, layout=gl.SliceLayout(1, BLK_A))
    offs_ka = gl.arange(0, K, layout=gl.SliceLayout(0, BLK_A))
    offs_kb = gl.arange(0, K, layout=gl.SliceLayout(1, BLK_B))
    offs_n = gl.arange(0, N, layout=gl.SliceLayout(0, BLK_B))
    a = gl.load(a_ptr + offs_m[:, None] * K + offs_ka[None, :])
    b = gl.load(b_ptr + offs_kb[:, None] * N + offs_n[None, :])
    a_smem = gl.allocate_shared_memory(a.dtype, [M, K], SHARED_A, a)
    b_smem = gl.allocate_shared_memory(b.dtype, [K, N], SHARED_B, b)

    if USE_TCGEN05:
        fence_async_shared()
        bar = gl.allocate_shared_memory(gl.int64, [1], mbarrier.MBarrierLayout())
        mbarrier.init(bar, count=1)
        acc_tmem = allocate_tensor_memory(gl.float32, [M, N], TMEM_LAYOUT)
        tcgen05_mma(a_smem, b_smem, acc_tmem, use_acc=False)
        tcgen05_commit(bar)
        mbarrier.wait(bar, phase=0)
        mbarrier.invalidate(bar)
        acc = acc_tmem.load(ACC_LAYOUT)
    else:
        acc = gl.zeros([M, N], dtype=gl.float32, layout=ACC_LAYOUT)
        acc = hopper.warpgroup_mma(a_smem, b_smem, acc, is_async=IS_ASYNC)
        if IS_ASYNC:
            acc = hopper.warpgroup_mma_wait(num_outstanding=0, deps=[acc])

    out_layout: gl.constexpr = gl.BlockedLayout(
        [1, 1], [1, 32], [gl.num_warps(), 1], [1, 0]
    )
    acc = gl.convert_layout(acc, out_layout)
    offs_cm = gl.arange(0, M, layout=gl.SliceLayout(1, out_layout))
    offs_cn = gl.arange(0, N, layout=gl.SliceLayout(0, out_layout))
    gl.store(c_ptr + offs_cm[:, None] * N + offs_cn[None, :], acc)

# config = {"BLOCK_K": 32, "BLOCK_M": 64, "BLOCK_N": 128, "arch": "sm_100", "dtype": "fp8e4m3", "is_async": 1, "num_warps": 4}
# arch = sm_100


// ===== COMPILED SASS (sm_100a) =====

	.target	sm_100a

	.elftype	@"ET_EXEC"


//--------------------- .note.nv.tkinfo           --------------------------
	.section	.note.nv.tkinfo,"",@"SHT_NOTE"
	.sectionflags	@"SHF_NOTE_NV_TKINFO"
	.tkinfo
        /*0018*/ 	.word	0x00000081
        /*0030*/ 	.string	""
        /*0030*/ 	.string	"ptxas-blackwell"
        /*0030*/ 	.string	"Cuda compilation tools, release 12.9, V12.9.86"
        /*0030*/ 	.string	"Build cuda_12.9.r12.9/compiler.36037853_0"
        /*0030*/ 	.string	"-v  -suppress-debug-info  -lineinfo  -arch sm_100a "



//--------------------- .note.nv.cuver            --------------------------
	.section	.note.nv.cuver,"",@"SHT_NOTE"
	.sectionflags	@"SHF_NOTE_NV_CUVER"
        /*0018*/ 	.short	0x0001
        /*001a*/ 	.short	0x0064
        /*001c*/ 	.short	0x0001
        /*001e*/ 	.short	0x0000
        /*0020*/ 	.short	0x0001
        /*0022*/ 	.short	0x0000


//--------------------- .nv.info                  --------------------------
	.section	.nv.info,"",@"SHT_CUDA_INFO"
	.align	4


	//----- nvinfo : EIATTR_REGCOUNT
	.align		4
        /*0000*/ 	.byte	0x04, 0x2f
        /*0002*/ 	.short	(.L_4 - .L_3)
	.align		4
.L_3:
        /*0004*/ 	.word	index@(gluon_mma)
        /*0008*/ 	.word	0x00000060


	//----- nvinfo : EIATTR_FRAME_SIZE
	.align		4
.L_4:
        /*000c*/ 	.byte	0x04, 0x11
        /*000e*/ 	.short	(.L_6 - .L_5)
	.align		4
.L_5:
        /*0010*/ 	.word	index@($__internal_2_$__cuda_sm10x_tcgen05_guardrail_trap_unallocated_columns_being_dealloced)
        /*0014*/ 	.word	0x00000000


	//----- nvinfo : EIATTR_FRAME_SIZE
	.align		4
.L_6:
        /*0018*/ 	.byte	0x04, 0x11
        /*001a*/ 	.short	(.L_8 - .L_7)
	.align		4
.L_7:
        /*001c*/ 	.word	index@($__internal_1_$__cuda_sm10x_tcgen05_guardrail_trap_phase_invalid_during_alloc)
        /*0020*/ 	.word	0x00000000


	//----- nvinfo : EIATTR_FRAME_SIZE
	.align		4
.L_8:
        /*0024*/ 	.byte	0x04, 0x11
        /*0026*/ 	.short	(.L_10 - .L_9)
	.align		4
.L_9:
        /*0028*/ 	.word	index@($__internal_0_$__cuda_sm10x_tcgen05_guardrail_trap_col_being_dealloced_not_returned_by_alloc)
        /*002c*/ 	.word	0x00000000


	//----- nvinfo : EIATTR_FRAME_SIZE
	.align		4
.L_10:
        /*0030*/ 	.byte	0x04, 0x11
        /*0032*/ 	.short	(.L_12 - .L_11)
	.align		4
.L_11:
        /*0034*/ 	.word	index@(gluon_mma)
        /*0038*/ 	.word	0x00000000


	//----- nvinfo : EIATTR_MIN_STACK_SIZE
	.align		4
.L_12:
        /*003c*/ 	.byte	0x04, 0x12
        /*003e*/ 	.short	(.L_14 - .L_13)
	.align		4
.L_13:
        /*0040*/ 	.word	index@(gluon_mma)
        /*0044*/ 	.word	0x00000000
.L_14:


//--------------------- .nv.info.gluon_mma        --------------------------
	.section	.nv.info.gluon_mma,"",@"SHT_CUDA_INFO"
	.sectionflags	@""
	.align	4


	//----- nvinfo : EIATTR_CUDA_API_VERSION
	.align		4
        /*0000*/ 	.byte	0x04, 0x37
        /*0002*/ 	.short	(.L_16 - .L_15)
.L_15:
        /*0004*/ 	.word	0x00000081


	//----- nvinfo : EIATTR_KPARAM_INFO
	.align		4
.L_16:
        /*0008*/ 	.byte	0x04, 0x17
        /*000a*/ 	.short	(.L_18 - .L_17)
.L_17:
        /*000c*/ 	.word	0x00000000
        /*0010*/ 	.short	0x0004
        /*0012*/ 	.short	0x0020
        /*0014*/ 	.byte	0x00, 0xf4, 0x21, 0x00


	//----- nvinfo : EIATTR_KPARAM_INFO
	.align		4
.L_18:
        /*0018*/ 	.byte	0x04, 0x17
        /*001a*/ 	.short	(.L_20 - .L_19)
.L_19:
        /*001c*/ 	.word	0x00000000
        /*0020*/ 	.short	0x0003
        /*0022*/ 	.short	0x0018
        /*0024*/ 	.byte	0x00, 0xf4, 0x21, 0x00


	//----- nvinfo : EIATTR_KPARAM_INFO
	.align		4
.L_20:
        /*0028*/ 	.byte	0x04, 0x17
        /*002a*/ 	.short	(.L_22 - .L_21)
.L_21:
        /*002c*/ 	.word	0x00000000
        /*0030*/ 	.short	0x0002
        /*0032*/ 	.short	0x0010
        /*0034*/ 	.byte	0x00, 0xf4, 0x21, 0x00


	//----- nvinfo : EIATTR_KPARAM_INFO
	.align		4
.L_22:
        /*0038*/ 	.byte	0x04, 0x17
        /*003a*/ 	.short	(.L_24 - .L_23)
.L_23:
        /*003c*/ 	.word	0x00000000
        /*0040*/ 	.short	0x0001
        /*0042*/ 	.short	0x0008
        /*0044*/ 	.byte	0x00, 0xf4, 0x21, 0x00


	//----- nvinfo : EIATTR_KPARAM_INFO
	.align		4
.L_24:
        /*0048*/ 	.byte	0x04, 0x17
        /*004a*/ 	.short	(.L_26 - .L_25)
.L_25:
        /*004c*/ 	.word	0x00000000
        /*0050*/ 	.short	0x0000
        /*0052*/ 	.short	0x0000
        /*0054*/ 	.byte	0x00, 0xf4, 0x21, 0x00


	//----- nvinfo : EIATTR_AT_ENTRY_FRAGMENTS
	.align		4
.L_26:
        /*0058*/ 	.byte	0x04, 0x4f
        /*005a*/ 	.short	(.L_28 - .L_27)


	//   ....[0]....
.L_27:
        /*005c*/ 	.word	0x00000004


	//----- nvinfo : EIATTR_RESERVED_SMEM_USED
	.align		4
.L_28:
        /*0060*/ 	.byte	0x01, 0x41
	.zero		2


	//----- nvinfo : EIATTR_SPARSE_MMA_MASK
	.align		4
        /*0064*/ 	.byte	0x03, 0x50
        /*0066*/ 	.short	0x0000


	//----- nvinfo : EIATTR_TCGEN05_1CTA_USED
	.align		4
        /*0068*/ 	.byte	0x01, 0x51
	.zero		2


	//----- nvinfo : EIATTR_MAXREG_COUNT
	.align		4
        /*006c*/ 	.byte	0x03, 0x1b
        /*006e*/ 	.short	0x00ff


	//----- nvinfo : EIATTR_NUM_BARRIERS
	.align		4
        /*0070*/ 	.byte	0x02, 0x4c
        /*0072*/ 	.byte	0x01
	.zero		1


	//----- nvinfo : EIATTR_INT_WARP_WIDE_INSTR_OFFSETS
	.align		4
        /*0074*/ 	.byte	0x04, 0x31
        /*0076*/ 	.short	(.L_30 - .L_29)


	//   ....[0]....
.L_29:
        /*0078*/ 	.word	0x00000e90


	//   ....[1]....
        /*007c*/ 	.word	0x00000ea0


	//   ....[2]....
        /*0080*/ 	.word	0x00001340


	//   ....[3]....
        /*0084*/ 	.word	0x00001350


	//   ....[4]....
        /*0088*/ 	.word	0x00002170


	//   ....[5]....
        /*008c*/ 	.word	0x000021c0


	//----- nvinfo : EIATTR_COOP_GROUP_MASK_REGIDS
	.align		4
.L_30:
        /*0090*/ 	.byte	0x04, 0x29
        /*0092*/ 	.short	(.L_32 - .L_31)


	//   ....[0]....
.L_31:
        /*0094*/ 	.word	0xffffffff


	//   ....[1]....
        /*0098*/ 	.word	0xffffffff


	//   ....[2]....
        /*009c*/ 	.word	0xffffffff


	//   ....[3]....
        /*00a0*/ 	.word	0xffffffff


	//----- nvinfo : EIATTR_COOP_GROUP_INSTR_OFFSETS
	.align		4
.L_32:
        /*00a4*/ 	.byte	0x04, 0x28
        /*00a6*/ 	.short	(.L_34 - .L_33)


	//   ....[0]....
.L_33:
        /*00a8*/ 	.word	0x00000050


	//   ....[1]....
        /*00ac*/ 	.word	0x00000310


	//   ....[2]....
        /*00b0*/ 	.word	0x00002000


	//   ....[3]....
        /*00b4*/ 	.word	0x00002270


	//----- nvinfo : EIATTR_VRC_CTA_INIT_COUNT
	.align		4
.L_34:
        /*00b8*/ 	.byte	0x02, 0x4a
        /*00ba*/ 	.byte	0x80
	.zero		1


	//----- nvinfo : EIATTR_MBARRIER_INSTR_OFFSETS
	.align		4
        /*00bc*/ 	.byte	0x04, 0x39
        /*00be*/ 	.short	(.L_36 - .L_35)


	//   ....[0]....
.L_35:
        /*00c0*/ 	.word	0x000011f0
        /*00c4*/ 	.word	0x000000ff
        /*00c8*/ 	.word	0x00001800
        /*00cc*/ 	.short	0x0100
        /*00ce*/ 	.byte	0x0a
	.zero		1


	//   ....[1]....
        /*00d0*/ 	.word	0x000013c0
        /*00d4*/ 	.word	0x000000ff
        /*00d8*/ 	.word	0x00001800
        /*00dc*/ 	.short	0x010a
        /*00de*/ 	.byte	0x0a
	.zero		1


	//   ....[2]....
        /*00e0*/ 	.word	0x00001530
        /*00e4*/ 	.word	0x000000ff
        /*00e8*/ 	.word	0x00001800
        /*00ec*/ 	.short	0x0108
        /*00ee*/ 	.byte	0x0a
	.zero		1


	//   ....[3]....
        /*00f0*/ 	.word	0x00002290
        /*00f4*/ 	.word	0x000000ff
        /*00f8*/ 	.word	0x00001800
        /*00fc*/ 	.short	0x010a
        /*00fe*/ 	.byte	0x0a
	.zero		1


	//----- nvinfo : EIATTR_NUM_MBARRIERS
	.align		4
.L_36:
        /*0100*/ 	.byte	0x03, 0x38
        /*0102*/ 	.short	0x0001


	//----- nvinfo : EIATTR_EXIT_INSTR_OFFSETS
	.align		4
        /*0104*/ 	.byte	0x04, 0x1c
        /*0106*/ 	.short	(.L_38 - .L_37)


	//   ....[0]....
.L_37:
        /*0108*/ 	.word	0x00002280


	//----- nvinfo : EIATTR_REQNTID
	.align		4
.L_38:
        /*010c*/ 	.byte	0x04, 0x10
        /*010e*/ 	.short	(.L_40 - .L_39)
.L_39:
        /*0110*/ 	.word	0x00000080
        /*0114*/ 	.word	0x00000001
        /*0118*/ 	.word	0x00000001


	//----- nvinfo : EIATTR_CRS_STACK_SIZE
	.align		4
.L_40:
        /*011c*/ 	.byte	0x04, 0x1e
        /*011e*/ 	.short	(.L_42 - .L_41)
.L_41:
        /*0120*/ 	.word	0x00000000


	//----- nvinfo : EIATTR_CBANK_PARAM_SIZE
	.align		4
.L_42:
        /*0124*/ 	.byte	0x03, 0x19
        /*0126*/ 	.short	0x0028


	//----- nvinfo : EIATTR_PARAM_CBANK
	.align		4
        /*0128*/ 	.byte	0x04, 0x0a
        /*012a*/ 	.short	(.L_44 - .L_43)
	.align		4
.L_43:
        /*012c*/ 	.word	index@(.nv.constant0.gluon_mma)
        /*0130*/ 	.short	0x0380
        /*0132*/ 	.short	0x0028


	//----- nvinfo : EIATTR_SW_WAR
	.align		4
.L_44:
        /*0134*/ 	.byte	0x04, 0x36
        /*0136*/ 	.short	(.L_46 - .L_45)
.L_45:
        /*0138*/ 	.word	0x00000008
.L_46:


//--------------------- .nv.compat                --------------------------
	.section	.nv.compat,"",@"SHT_CUDA_COMPAT_INFO"
	.align	4
        /*0000*/ 	.byte	0x02, 0x02, 0x02, 0x00, 0x02, 0x05, 0x05, 0x00, 0x02, 0x03, 0x00, 0x00, 0x02, 0x06, 0x01, 0x00


//--------------------- .nv.callgraph             --------------------------
	.section	.nv.callgraph,"",@"SHT_CUDA_CALLGRAPH"
	.align	4
	.sectionentsize	8
	.align		4
        /*0000*/ 	.word	0x00000000
	.align		4
        /*0004*/ 	.word	0xffffffff
	.align		4
        /*0008*/ 	.word	0x00000000
	.align		4
        /*000c*/ 	.word	0xfffffffe
	.align		4
        /*0010*/ 	.word	0x00000000
	.align		4
        /*0014*/ 	.word	0xfffffffd
	.align		4
        /*0018*/ 	.word	0x00000000
	.align		4
        /*001c*/ 	.word	0xfffffffc


//--------------------- .text.gluon_mma           --------------------------
	.section	.text.gluon_mma,"ax",@progbits
	.align	128
        .global         gluon_mma
        .type           gluon_mma,@function
        .size           gluon_mma,(.L_x_15 - gluon_mma)
        .other          gluon_mma,@"STO_CUDA_ENTRY STV_DEFAULT"
gluon_mma:
.text.gluon_mma:
[----:B------:R-:W0:Y:S01]  /*0000*/  LDC R1, c[0x0][0x37c] ;  /* 0x0000df00ff017b82 */ /* 0x000e220000000800 */
[----:B------:R-:W1:Y:S02]  /*0010*/  S2R R3, SR_TID.X ;  /* 0x0000000000037919 */ /* 0x000e640000002100 */
[----:B-1----:R-:W-:-:S13]  /*0020*/  ISETP.GE.U32.AND P1, PT, R3, 0x20, PT ;  /* 0x000000200300780c */ /* 0x002fda0003f26070 */
[----:B------:R-:W-:Y:S05]  /*0030*/  @P1 BRA `(.L_x_0) ;  /* 0x0000000000b81947 */ /* 0x000fea0003800000 */
[----:B------:R-:W1:Y:S01]  /*0040*/  S2UR UR6, SR_CgaCtaId ;  /* 0x00000000000679c3 */ /* 0x000e620000008800 */
[----:B------:R-:W-:Y:S01]  /*0050*/  NOP ;  /* 0x0000000000007918 */ /* 0x000fe20000000000 */
[----:B------:R-:W-:Y:S02]  /*0060*/  UMOV UR4, 0x40 ;  /* 0x0000004000047882 */ /* 0x000fe40000000000 */
[----:B-1----:R-:W-:-:S09]  /*0070*/  ULEA UR4, UR6, UR4, 0x18 ;  /* 0x0000000406047291 */ /* 0x002fd2000f8ec0ff */
[----:B------:R-:W1:Y:S01]  /*0080*/  LDS.U8 R0, [UR4] ;  /* 0x00000004ff007984 */ /* 0x000e620008000000 */
[----:B------:R-:W-:Y:S02]  /*0090*/  UMOV UR4, 0x400 ;  /* 0x0000040000047882 */ /* 0x000fe40000000000 */
[----:B------:R-:W-:Y:S01]  /*00a0*/  ULEA UR4, UR6, UR4, 0x18 ;  /* 0x0000000406047291 */ /* 0x000fe2000f8ec0ff */
[----:B-1----:R-:W-:-:S13]  /*00b0*/  ISETP.NE.AND P0, PT, R0, RZ, PT ;  /* 0x000000ff0000720c */ /* 0x002fda0003f05270 */
[----:B------:R-:W-:Y:S05]  /*00c0*/  @P0 BRA `(.L_x_1) ;  /* 0x00000000007c0947 */ /* 0x000fea0003800000 */
[----:B------:R-:W-:-:S13]  /*00d0*/  ELECT P0, URZ, PT ;  /* 0x0000000000ff782f */ /* 0x000fda0003800000 */
[----:B------:R-:W-:Y:S05]  /*00e0*/  @!P0 BRA `(.L_x_2) ;  /* 0x0000000000848947 */ /* 0x000fea0003800000 */
[----:B------:R-:W-:Y:S01]  /*00f0*/  UMOV UR5, 0x4 ;  /* 0x0000000400057882 */ /* 0x000fe20000000000 */
[----:B------:R-:W-:Y:S02]  /*0100*/  IMAD.MOV.U32 R7, RZ, RZ, 0x1 ;  /* 0x00000001ff077424 */ /* 0x000fe400078e00ff */
[----:B------:R-:W-:Y:S02]  /*0110*/  IMAD.MOV.U32 R5, RZ, RZ, 0xf ;  /* 0x0000000fff057424 */ /* 0x000fe400078e00ff */
[----:B------:R-:W-:Y:S04]  /*0120*/  DEPBAR.LE SB1, 0x36 ;  /* 0x00009d800000791a */ /* 0x000fe80000000000 */
[----:B------:R-:W1:Y:S02]  /*0130*/  UTCATOMSWS.FIND_AND_SET.ALIGN UP0, UR5, UR5 ;  /* 0x00000005000575e3 */ /* 0x000e640008000800 */
[----:B-1----:R-:W-:-:S04]  /*0140*/  PLOP3.LUT P0, PT, PT, PT, UP0, 0x80, 0x8 ;  /* 0x000000000008781c */ /* 0x002fc80003f0f008 */
[----:B------:R-:W-:-:S04]  /*0150*/  SEL R0, RZ, 0xffffffff, !P0 ;  /* 0xffffffffff007807 */ /* 0x000fc80004000000 */
[----:B------:R-:W-:Y:S01]  /*0160*/  ISETP.NE.AND P0, PT, R0, RZ, PT ;  /* 0x000000ff0000720c */ /* 0x000fe20003f05270 */
[----:B------:R-:W-:-:S12]  /*0170*/  IMAD.U32 R0, RZ, RZ, UR5 ;  /* 0x00000005ff007e24 */ /* 0x000fd8000f8e00ff */
[----:B------:R-:W-:Y:S05]  /*0180*/  @P0 BRA `(.L_x_3) ;  /* 0x0000000000240947 */ /* 0x000fea0003800000 */
.L_x_4:
[----:B------:R-:W-:Y:S05]  /*0190*/  NANOSLEEP 0x64 ;  /* 0x000000640000795d */ /* 0x000fea0003800000 */
[----:B------:R-:W-:-:S05]  /*01a0*/  UMOV UR5, 0x4 ;  /* 0x0000000400057882 */ /* 0x000fca0000000000 */
[----:B------:R-:W-:Y:S04]  /*01b0*/  DEPBAR.LE SB1, 0x36 ;  /* 0x00009d800000791a */ /* 0x000fe80000000000 */
[----:B------:R-:W1:Y:S02]  /*01c0*/  UTCATOMSWS.FIND_AND_SET.ALIGN UP0, UR5, UR5 ;  /* 0x00000005000575e3 */ /* 0x000e640008000800 */
[----:B-1----:R-:W-:-:S04]  /*01d0*/  PLOP3.LUT P0, PT, PT, PT, UP0, 0x80, 0x8 ;  /* 0x000000000008781c */ /* 0x002fc80003f0f008 */
[----:B------:R-:W-:-:S04]  /*01e0*/  SEL R0, RZ, 0xffffffff, !P0 ;  /* 0xffffffffff007807 */ /* 0x000fc80004000000 */
[----:B------:R-:W-:Y:S01]  /*01f0*/  ISETP.NE.AND P0, PT, R0, RZ, PT ;  /* 0x000000ff0000720c */ /* 0x000fe20003f05270 */
[----:B------:R-:W-:-:S12]  /*0200*/  IMAD.U32 R0, RZ, RZ, UR5 ;  /* 0x00000005ff007e24 */ /* 0x000fd8000f8e00ff */
[----:B------:R-:W-:Y:S05]  /*0210*/  @!P0 BRA `(.L_x_4) ;  /* 0xfffffffc00dc8947 */ /* 0x000fea000383ffff */
.L_x_3:
[C---:B------:R-:W-:Y:S01]  /*0220*/  VIADD R4, R0.reuse, 0x10 ;  /* 0x0000001000047836 */ /* 0x040fe20000000000 */
[----:B------:R-:W-:Y:S01]  /*0230*/  UMOV UR5, 0x50 ;  /* 0x0000005000057882 */ /* 0x000fe20000000000 */
[----:B------:R-:W-:Y:S01]  /*0240*/  SHF.L.U32 R2, R5, R0, RZ ;  /* 0x0000000005027219 */ /* 0x000fe200000006ff */
[----:B------:R-:W-:Y:S01]  /*0250*/  ULEA UR5, UR6, UR5, 0x18 ;  /* 0x0000000506057291 */ /* 0x000fe2000f8ec0ff */
[----:B------:R-:W-:Y:S01]  /*0260*/  IMAD.SHL.U32 R0, R0, 0x20, RZ ;  /* 0x0000002000007824 */ /* 0x000fe200078e00ff */
[----:B------:R-:W-:-:S04]  /*0270*/  SHF.L.U32 R5, R7, R4, RZ ;  /* 0x0000000407057219 */ /* 0x000fc800000006ff */
[----:B------:R-:W-:-:S05]  /*0280*/  LOP3.LUT R2, R5, R2, RZ, 0xfc, !PT ;  /* 0x0000000205027212 */ /* 0x000fca00078efcff */
[----:B------:R1:W-:Y:S04]  /*0290*/  ATOMS.OR RZ, [UR5], R2 ;  /* 0x00000002ffff798c */ /* 0x0003e8000b000005 */
[----:B------:R1:W-:Y:S01]  /*02a0*/  STS [UR4], R0 ;  /* 0x00000000ff007988 */ /* 0x0003e20008000804 */
[----:B------:R-:W-:Y:S05]  /*02b0*/  BRA `(.L_x_2) ;  /* 0x0000000000107947 */ /* 0x000fea0003800000 */
.L_x_1:
[----:B------:R-:W-:Y:S01]  /*02c0*/  IMAD.MOV.U32 R0, RZ, RZ, -0x1 ;  /* 0xffffffffff007424 */ /* 0x000fe200078e00ff */
[----:B------:R-:W-:-:S04]  /*02d0*/  MOV R4, 0x300 ;  /* 0x0000030000047802 */ /* 0x000fc80000000f00 */
[----:B------:R1:W-:Y:S03]  /*02e0*/  STS [UR4], R0 ;  /* 0x00000000ff007988 */ /* 0x0003e60008000804 */
[----:B01----:R-:W-:Y:S05]  /*02f0*/  CALL.REL.NOINC `($__internal_1_$__cuda_sm10x_tcgen05_guardrail_trap_phase_invalid_during_alloc) ;  /* 0x0000001c00fc7944 */ /* 0x003fea0003c00000 */
.L_x_2:
[----:B------:R-:W-:Y:S05]  /*0300*/  WARPSYNC.ALL ;  /* 0x0000000000007948 */ /* 0x000fea0003800000 */
[----:B------:R-:W-:Y:S01]  /*0310*/  NOP ;  /* 0x0000000000007918 */ /* 0x000fe20000000000 */
.L_x_0:
[----:B------:R-:W2:Y:S08]  /*0320*/  S2UR UR9, SR_CgaCtaId ;  /* 0x00000000000979c3 */ /* 0x000eb00000008800 */
[----:B------:R-:W-:Y:S01]  /*0330*/  BAR.SYNC.DEFER_BLOCKING 0x0 ;  /* 0x0000000000007b1d */ /* 0x000fe20000010000 */
[----:B------:R-:W-:Y:S02]  /*0340*/  SHF.R.U32.HI R72, RZ, 0x5, R3 ;  /* 0x00000005ff487819 */ /* 0x000fe40000011603 */
[----:B-1----:R-:W-:-:S02]  /*0350*/  LOP3.LUT R0, R3, 0x60, RZ, 0xc0, !PT ;  /* 0x0000006003007812 */ /* 0x002fc400078ec0ff */
[----:B------:R-:W-:Y:S01]  /*0360*/  LOP3.LUT R71, R3, 0x1f, RZ, 0xc0, !PT ;  /* 0x0000001f03477812 */ /* 0x000fe200078ec0ff */
[----:B------:R-:W1:Y:S01]  /*0370*/  LDCU.128 UR16, c[0x0][0x380] ;  /* 0x00007000ff1077ac */ /* 0x000e620008000c00 */
[----:B------:R-:W-:Y:S01]  /*0380*/  SGXT.U32 R72, R72, 0x2 ;  /* 0x000000024848781a */ /* 0x000fe20000000000 */
[----:B------:R-:W-:Y:S01]  /*0390*/  IMAD.SHL.U32 R68, R0, 0x4, RZ ;  /* 0x0000000400447824 */ /* 0x000fe200078e00ff */
[----:B------:R-:W-:Y:S02]  /*03a0*/  UMOV UR4, 0x400 ;  /* 0x0000040000047882 */ /* 0x000fe40000000000 */
[C---:B------:R-:W-:Y:S01]  /*03b0*/  LOP3.LUT R79, R72.reuse, 0x20, RZ, 0xfc, !PT ;  /* 0x00000020484f7812 */ /* 0x040fe200078efcff */
[----:B------:R-:W3:Y:S01]  /*03c0*/  LDCU.64 UR12, c[0x0][0x358] ;  /* 0x00006b00ff0c77ac */ /* 0x000ee20008000a00 */
[C---:B------:R-:W-:Y:S02]  /*03d0*/  LOP3.LUT R81, R72.reuse, 0x18, RZ, 0xfc, !PT ;  /* 0x0000001848517812 */ /* 0x040fe400078efcff */
[----:B------:R-:W-:-:S02]  /*03e0*/  LOP3.LUT R82, R72, 0x14, RZ, 0xfc, !PT ;  /* 0x0000001448527812 */ /* 0x000fc400078efcff */
[C---:B------:R-:W-:Y:S02]  /*03f0*/  LOP3.LUT R85, R72.reuse, 0x8, RZ, 0xfc, !PT ;  /* 0x0000000848557812 */ /* 0x040fe400078efcff */
[C---:B------:R-:W-:Y:S02]  /*0400*/  LOP3.LUT R84, R72.reuse, 0xc, RZ, 0xfc, !PT ;  /* 0x0000000c48547812 */ /* 0x040fe400078efcff */
[----:B------:R-:W-:Y:S01]  /*0410*/  LOP3.LUT R83, R72, 0x10, RZ, 0xfc, !PT ;  /* 0x0000001048537812 */ /* 0x000fe200078efcff */
[----:B--2---:R-:W-:Y:S01]  /*0420*/  ULEA UR10, UR9, UR4, 0x18 ;  /* 0x00000004090a7291 */ /* 0x004fe2000f8ec0ff */
[C---:B-1----:R-:W-:Y:S02]  /*0430*/  IADD3 R12, P0, P2, R71.reuse, UR16, R0 ;  /* 0x00000010470c7c10 */ /* 0x042fe4000fa1e000 */
[----:B------:R-:W-:Y:S02]  /*0440*/  IADD3 R4, P3, P4, R71, UR18, R68 ;  /* 0x0000001247047c10 */ /* 0x000fe4000fc7e044 */
[----:B------:R-:W-:-:S02]  /*0450*/  IADD3.X R13, PT, PT, RZ, UR17, RZ, P0, P2 ;  /* 0x00000011ff0d7c10 */ /* 0x000fc400087e44ff */
[----:B------:R-:W-:Y:S02]  /*0460*/  LEA R14, P0, R79, UR16, 0x5 ;  /* 0x000000104f0e7c11 */ /* 0x000fe4000f8028ff */
[----:B------:R-:W1:Y:S01]  /*0470*/  LDS R2, [UR10] ;  /* 0x0000000aff027984 */ /* 0x000e620008000800 */
[----:B------:R-:W-:Y:S02]  /*0480*/  LEA R10, P2, R81, UR16, 0x5 ;  /* 0x00000010510a7c11 */ /* 0x000fe4000f8428ff */
[----:B------:R-:W-:Y:S01]  /*0490*/  LEA.HI.X R15, R79, UR17, RZ, 0x5, P0 ;  /* 0x000000114f0f7c11 */ /* 0x000fe200080f2cff */
[----:B------:R-:W-:Y:S01]  /*04a0*/  BAR.SYNC.DEFER_BLOCKING 0x0 ;  /* 0x0000000000007b1d */ /* 0x000fe20000010000 */
[----:B------:R-:W-:Y:S02]  /*04b0*/  IADD3.X R5, PT, PT, RZ, UR19, RZ, P3, P4 ;  /* 0x00000013ff057c10 */ /* 0x000fe40009fe84ff */
[----:B------:R-:W-:Y:S02]  /*04c0*/  LEA R32, P0, R82, UR16, 0x5 ;  /* 0x0000001052207c11 */ /* 0x000fe4000f8028ff */
[----:B------:R-:W-:-:S02]  /*04d0*/  LEA R6, P4, R85, UR16, 0x5 ;  /* 0x0000001055067c11 */ /* 0x000fc4000f8828ff */
[----:B------:R-:W-:Y:S02]  /*04e0*/  LEA.HI.X R11, R81, UR17, RZ, 0x5, P2 ;  /* 0x00000011510b7c11 */ /* 0x000fe400090f2cff */
[C---:B------:R-:W-:Y:S02]  /*04f0*/  LOP3.LUT R77, R72.reuse, 0x28, RZ, 0xfc, !PT ;  /* 0x00000028484d7812 */ /* 0x040fe400078efcff */
[C---:B------:R-:W-:Y:S02]  /*0500*/  LOP3.LUT R75, R72.reuse, 0x30, RZ, 0xfc, !PT ;  /* 0x00000030484b7812 */ /* 0x040fe400078efcff */
[C---:B------:R-:W-:Y:S02]  /*0510*/  LOP3.LUT R73, R72.reuse, 0x38, RZ, 0xfc, !PT ;  /* 0x0000003848497812 */ /* 0x040fe400078efcff */
[C---:B------:R-:W-:Y:S02]  /*0520*/  LOP3.LUT R86, R72.reuse, 0x4, RZ, 0xfc, !PT ;  /* 0x0000000448567812 */ /* 0x040fe400078efcff */
[----:B------:R-:W-:-:S02]  /*0530*/  LOP3.LUT R80, R72, 0x1c, RZ, 0xfc, !PT ;  /* 0x0000001c48507812 */ /* 0x000fc400078efcff */
[C---:B------:R-:W-:Y:S02]  /*0540*/  LOP3.LUT R78, R72.reuse, 0x24, RZ, 0xfc, !PT ;  /* 0x00000024484e7812 */ /* 0x040fe400078efcff */
[C---:B------:R-:W-:Y:S02]  /*0550*/  LOP3.LUT R76, R72.reuse, 0x2c, RZ, 0xfc, !PT ;  /* 0x0000002c484c7812 */ /* 0x040fe400078efcff */
[----:B------:R-:W-:Y:S01]  /*0560*/  LOP3.LUT R74, R72, 0x34, RZ, 0xfc, !PT ;  /* 0x00000034484a7812 */ /* 0x000fe200078efcff */
[----:B---3--:R2:W5:Y:S01]  /*0570*/  LDG.E.U8 R20, desc[UR12][R12.64] ;  /* 0x0000000c0c147981 */ /* 0x008562000c1e1100 */
[----:B------:R-:W-:Y:S02]  /*0580*/  LEA R46, P2, R84, UR16, 0x5 ;  /* 0x00000010542e7c11 */ /* 0x000fe4000f8428ff */
[----:B------:R-:W-:Y:S01]  /*0590*/  LOP3.LUT R72, R72, 0x3c, RZ, 0xfc, !PT ;  /* 0x0000003c48487812 */ /* 0x000fe200078efcff */
[----:B------:R-:W5:Y:S01]  /*05a0*/  LDG.E.U8 R21, desc[UR12][R4.64] ;  /* 0x0000000c04157981 */ /* 0x000f62000c1e1100 */
[----:B------:R-:W-:-:S02]  /*05b0*/  LEA.HI.X R33, R82, UR17, RZ, 0x5, P0 ;  /* 0x0000001152217c11 */ /* 0x000fc400080f2cff */
[----:B------:R-:W-:Y:S01]  /*05c0*/  LEA.HI.X R7, R85, UR17, RZ, 0x5, P4 ;  /* 0x0000001155077c11 */ /* 0x000fe2000a0f2cff */
[----:B------:R-:W5:Y:S01]  /*05d0*/  LDG.E.U8 R22, desc[UR12][R4.64+0x40] ;  /* 0x0000400c04167981 */ /* 0x000f62000c1e1100 */
[----:B------:R-:W-:Y:S01]  /*05e0*/  IADD3 R6, P0, PT, R71, R6, RZ ;  /* 0x0000000647067210 */ /* 0x000fe20007f1e0ff */
[----:B--2---:R-:W2:Y:S01]  /*05f0*/  LDC.64 R12, c[0x0][0x388] ;  /* 0x0000e200ff0c7b82 */ /* 0x004ea20000000a00 */
[----:B------:R-:W-:Y:S01]  /*0600*/  LEA.HI.X R47, R84, UR17, RZ, 0x5, P2 ;  /* 0x00000011542f7c11 */ /* 0x000fe200090f2cff */
[----:B------:R-:W5:Y:S01]  /*0610*/  LDG.E.U8 R23, desc[UR12][R4.64+0x20] ;  /* 0x0000200c04177981 */ /* 0x000f62000c1e1100 */
[C---:B------:R-:W-:Y:S02]  /*0620*/  LEA R40, P2, R72.reuse, UR16, 0x5 ;  /* 0x0000001048287c11 */ /* 0x040fe4000f8428ff */
[----:B------:R-:W-:Y:S01]  /*0630*/  LEA R8, P3, R83, UR16, 0x5 ;  /* 0x0000001053087c11 */ /* 0x000fe2000f8628ff */
[----:B------:R-:W-:Y:S01]  /*0640*/  IMAD.X R7, RZ, RZ, R7, P0 ;  /* 0x000000ffff077224 */ /* 0x000fe200000e0607 */
[----:B------:R-:W-:Y:S01]  /*0650*/  LEA.HI.X R41, R72, UR17, RZ, 0x5, P2 ;  /* 0x0000001148297c11 */ /* 0x000fe200090f2cff */
[----:B------:R3:W5:Y:S01]  /*0660*/  LDG.E.U8 R24, desc[UR12][R4.64+0x60] ;  /* 0x0000600c04187981 */ /* 0x000762000c1e1100 */
[----:B------:R-:W-:-:S02]  /*0670*/  IADD3 R10, P0, PT, R71, R10, RZ ;  /* 0x0000000a470a7210 */ /* 0x000fc40007f1e0ff */
[----:B------:R-:W-:Y:S01]  /*0680*/  LEA.HI.X R9, R83, UR17, RZ, 0x5, P3 ;  /* 0x0000001153097c11 */ /* 0x000fe200098f2cff */
[----:B------:R4:W5:Y:S01]  /*0690*/  LDG.E.U8 R25, desc[UR12][R6.64] ;  /* 0x0000000c06197981 */ /* 0x000962000c1e1100 */
[----:B------:R-:W-:Y:S02]  /*06a0*/  IADD3 R8, P2, PT, R71, R8, RZ ;  /* 0x0000000847087210 */ /* 0x000fe40007f5e0ff */
[C---:B------:R-:W-:Y:S01]  /*06b0*/  LEA R16, P6, R77.reuse, UR16, 0x5 ;  /* 0x000000104d107c11 */ /* 0x040fe2000f8c28ff */
[----:B------:R-:W-:Y:S01]  /*06c0*/  IMAD.X R11, RZ, RZ, R11, P0 ;  /* 0x000000ffff0b7224 */ /* 0x000fe200000e060b */
[----:B------:R-:W-:Y:S01]  /*06d0*/  LEA R30, P3, R86, UR16, 0x5 ;  /* 0x00000010561e7c11 */ /* 0x000fe2000f8628ff */
[----:B------:R-:W-:Y:S01]  /*06e0*/  IMAD.X R9, RZ, RZ, R9, P2 ;  /* 0x000000ffff097224 */ /* 0x000fe200010e0609 */
[----:B------:R-:W-:Y:S02]  /*06f0*/  LEA.HI.X R17, R77, UR17, RZ, 0x5, P6 ;  /* 0x000000114d117c11 */ /* 0x000fe4000b0f2cff */
[C---:B------:R-:W-:Y:S01]  /*0700*/  IADD3 R16, P0, PT, R71.reuse, R16, RZ ;  /* 0x0000001047107210 */ /* 0x040fe20007f1e0ff */
[----:B------:R-:W5:Y:S01]  /*0710*/  LDG.E.U8 R27, desc[UR12][R10.64] ;  /* 0x0000000c0a1b7981 */ /* 0x000f62000c1e1100 */
[----:B------:R-:W-:-:S02]  /*0720*/  IADD3 R14, P2, PT, R71, R14, RZ ;  /* 0x0000000e470e7210 */ /* 0x000fc40007f5e0ff */
[----:B------:R-:W-:Y:S01]  /*0730*/  LEA R18, P5, R75, UR16, 0x5 ;  /* 0x000000104b127c11 */ /* 0x000fe2000f8a28ff */
[----:B------:R-:W-:Y:S01]  /*0740*/  IMAD.X R17, RZ, RZ, R17, P0 ;  /* 0x000000ffff117224 */ /* 0x000fe200000e0611 */
[----:B------:R-:W-:Y:S01]  /*0750*/  LEA.HI.X R48, R86, UR17, RZ, 0x5, P3 ;  /* 0x0000001156307c11 */ /* 0x000fe200098f2cff */
[----:B------:R-:W-:Y:S01]  /*0760*/  IMAD.X R15, RZ, RZ, R15, P2 ;  /* 0x000000ffff0f7224 */ /* 0x000fe200010e060f */
[----:B---3--:R-:W-:Y:S01]  /*0770*/  IADD3 R4, P0, PT, R71, R30, RZ ;  /* 0x0000001e47047210 */ /* 0x008fe20007f1e0ff */
[----:B------:R3:W5:Y:S01]  /*0780*/  LDG.E.U8 R26, desc[UR12][R8.64] ;  /* 0x0000000c081a7981 */ /* 0x000762000c1e1100 */
[----:B------:R-:W-:Y:S02]  /*0790*/  LEA.HI.X R19, R75, UR17, RZ, 0x5, P5 ;  /* 0x000000114b137c11 */ /* 0x000fe4000a8f2cff */
[C---:B------:R-:W-:Y:S01]  /*07a0*/  IADD3 R18, P2, PT, R71.reuse, R18, RZ ;  /* 0x0000001247127210 */ /* 0x040fe20007f5e0ff */
[----:B------:R-:W-:Y:S01]  /*07b0*/  IMAD.X R5, RZ, RZ, R48, P0 ;  /* 0x000000ffff057224 */ /* 0x000fe200000e0630 */
[----:B------:R-:W-:Y:S01]  /*07c0*/  LEA R34, P5, R78, UR16, 0x5 ;  /* 0x000000104e227c11 */ /* 0x000fe2000f8a28ff */
[----:B------:R0:W5:Y:S01]  /*07d0*/  LDG.E.U8 R28, desc[UR12][R14.64] ;  /* 0x0000000c0e1c7981 */ /* 0x000162000c1e1100 */
[----:B------:R-:W-:Y:S01]  /*07e0*/  LEA R44, P6, R80, UR16, 0x5 ;  /* 0x00000010502c7c11 */ /* 0x000fe2000f8c28ff */
[----:B------:R-:W-:Y:S01]  /*07f0*/  IMAD.X R19, RZ, RZ, R19, P2 ;  /* 0x000000ffff137224 */ /* 0x000fe200010e0613 */
[C---:B----4-:R-:W-:Y:S01]  /*0800*/  IADD3 R6, P2, PT, R71.reuse, R46, RZ ;  /* 0x0000002e47067210 */ /* 0x050fe20007f5e0ff */
[----:B------:R-:W5:Y:S01]  /*0810*/  LDG.E.U8 R29, desc[UR12][R16.64] ;  /* 0x0000000c101d7981 */ /* 0x000f62000c1e1100 */
[----:B---3--:R-:W-:-:S02]  /*0820*/  IADD3 R8, P0, PT, R71, R32, RZ ;  /* 0x0000002047087210 */ /* 0x008fc40007f1e0ff */
[----:B------:R-:W-:Y:S01]  /*0830*/  LEA R36, P4, R73, UR16, 0x5 ;  /* 0x0000001049247c11 */ /* 0x000fe2000f8828ff */
[----:B------:R-:W-:Y:S01]  /*0840*/  IMAD.X R7, RZ, RZ, R47, P2 ;  /* 0x000000ffff077224 */ /* 0x000fe200010e062f */
[----:B------:R-:W-:Y:S01]  /*0850*/  LEA.HI.X R35, R78, UR17, RZ, 0x5, P5 ;  /* 0x000000114e237c11 */ /* 0x000fe2000a8f2cff */
[----:B------:R-:W-:Y:S01]  /*0860*/  IMAD.X R9, RZ, RZ, R33, P0 ;  /* 0x000000ffff097224 */ /* 0x000fe200000e0621 */
[C---:B0-----:R-:W-:Y:S01]  /*0870*/  IADD3 R14, P0, PT, R71.reuse, R34, RZ ;  /* 0x00000022470e7210 */ /* 0x041fe20007f1e0ff */
[----:B------:R2:W5:Y:S01]  /*0880*/  LDG.E.U8 R32, desc[UR12][R4.64] ;  /* 0x0000000c04207981 */ /* 0x000562000c1e1100 */
[----:B------:R-:W-:Y:S02]  /*0890*/  LEA.HI.X R45, R80, UR17, RZ, 0x5, P6 ;  /* 0x00000011502d7c11 */ /* 0x000fe4000b0f2cff */
[----:B------:R-:W-:Y:S01]  /*08a0*/  IADD3 R10, P2, PT, R71, R44, RZ ;  /* 0x0000002c470a7210 */ /* 0x000fe20007f5e0ff */
[----:B------:R0:W5:Y:S01]  /*08b0*/  LDG.E.U8 R30, desc[UR12][R18.64] ;  /* 0x0000000c121e7981 */ /* 0x000162000c1e1100 */
[----:B------:R-:W-:-:S02]  /*08c0*/  LEA.HI.X R31, R73, UR17, RZ, 0x5, P4 ;  /* 0x00000011491f7c11 */ /* 0x000fc4000a0f2cff */
[----:B------:R-:W-:Y:S01]  /*08d0*/  LEA R38, P3, R74, UR16, 0x5 ;  /* 0x000000104a267c11 */ /* 0x000fe2000f8628ff */
[----:B------:R3:W5:Y:S01]  /*08e0*/  LDG.E.U8 R34, desc[UR12][R8.64] ;  /* 0x0000000c08227981 */ /* 0x000762000c1e1100 */
[----:B------:R-:W-:Y:S01]  /*08f0*/  LEA R42, P4, R76, UR16, 0x5 ;  /* 0x000000104c2a7c11 */ /* 0x000fe2000f8828ff */
[----:B------:R-:W-:Y:S01]  /*0900*/  IMAD.X R15, RZ, RZ, R35, P0 ;  /* 0x000000ffff0f7224 */ /* 0x000fe200000e0623 */
[----:B------:R-:W-:Y:S01]  /*0910*/  LEA.HI.X R39, R74, UR17, RZ, 0x5, P3 ;  /* 0x000000114a277c11 */ /* 0x000fe200098f2cff */
[----:B------:R-:W-:Y:S01]  /*0920*/  IMAD.X R11, RZ, RZ, R45, P2 ;  /* 0x000000ffff0b7224 */ /* 0x000fe200010e062d */
[C---:B------:R-:W-:Y:S01]  /*0930*/  IADD3 R38, P0, PT, R71.reuse, R38, RZ ;  /* 0x0000002647267210 */ /* 0x040fe20007f1e0ff */
[----:B--2---:R-:W-:Y:S01]  /*0940*/  IMAD.WIDE.U32 R4, R86, 0x80, R12 ;  /* 0x0000008056047825 */ /* 0x004fe200078e000c */
[----:B------:R-:W-:Y:S01]  /*0950*/  LEA.HI.X R43, R76, UR17, RZ, 0x5, P4 ;  /* 0x000000114c2b7c11 */ /* 0x000fe2000a0f2cff */
[----:B------:R2:W5:Y:S01]  /*0960*/  LDG.E.U8 R33, desc[UR12][R6.64] ;  /* 0x0000000c06217981 */ /* 0x000562000c1e1100 */
[----:B------:R-:W-:-:S02]  /*0970*/  IADD3 R36, P3, PT, R71, R36, RZ ;  /* 0x0000002447247210 */ /* 0x000fc40007f7e0ff */
[C---:B------:R-:W-:Y:S01]  /*0980*/  IADD3 R16, P2, PT, R71.reuse, R42, RZ ;  /* 0x0000002a47107210 */ /* 0x040fe20007f5e0ff */
[----:B------:R-:W-:Y:S01]  /*0990*/  IMAD.X R39, RZ, RZ, R39, P0 ;  /* 0x000000ffff277224 */ /* 0x000fe200000e0627 */
[C---:B------:R-:W-:Y:S01]  /*09a0*/  IADD3 R4, P0, PT, R71.reuse, R4, RZ ;  /* 0x0000000447047210 */ /* 0x040fe20007f1e0ff */
[----:B------:R-:W-:Y:S01]  /*09b0*/  IMAD.X R37, RZ, RZ, R31, P3 ;  /* 0x000000ffff257224 */ /* 0x000fe200018e061f */
[----:B------:R4:W5:Y:S01]  /*09c0*/  LDG.E.U8 R35, desc[UR12][R10.64] ;  /* 0x0000000c0a237981 */ /* 0x000962000c1e1100 */
[----:B------:R-:W-:Y:S01]  /*09d0*/  IMAD.X R17, RZ, RZ, R43, P2 ;  /* 0x000000ffff117224 */ /* 0x000fe200010e062b */
[----:B0-----:R-:W-:Y:S01]  /*09e0*/  IADD3 R18, P2, PT, R71, R40, RZ ;  /* 0x0000002847127210 */ /* 0x001fe20007f5e0ff */
[--C-:B---3--:R-:W-:Y:S01]  /*09f0*/  IMAD.WIDE.U32 R8, R84, 0x80, R12.reuse ;  /* 0x0000008054087825 */ /* 0x108fe200078e000c */
[----:B------:R-:W5:Y:S03]  /*0a00*/  LDG.E.U8 R31, desc[UR12][R36.64] ;  /* 0x0000000c241f7981 */ /* 0x000f66000c1e1100 */
[----:B--2---:R-:W-:Y:S01]  /*0a10*/  IMAD.WIDE.U32 R6, R85, 0x80, R12 ;  /* 0x0000008055067825 */ /* 0x004fe200078e000c */
[----:B------:R-:W5:Y:S03]  /*0a20*/  LDG.E.U8 R38, desc[UR12][R38.64] ;  /* 0x0000000c26267981 */ /* 0x000f66000c1e1100 */
[----:B------:R-:W-:Y:S01]  /*0a30*/  IMAD.X R5, RZ, RZ, R5, P0 ;  /* 0x000000ffff057224 */ /* 0x000fe200000e0605 */
[C---:B------:R-:W-:Y:S01]  /*0a40*/  IADD3 R8, P0, PT, R71.reuse, R8, RZ ;  /* 0x0000000847087210 */ /* 0x040fe20007f1e0ff */
[----:B------:R-:W-:Y:S01]  /*0a50*/  IMAD.X R19, RZ, RZ, R41, P2 ;  /* 0x000000ffff137224 */ /* 0x000fe200010e0629 */
[----:B------:R0:W5:Y:S01]  /*0a60*/  LDG.E.U8 R36, desc[UR12][R14.64] ;  /* 0x0000000c0e247981 */ /* 0x000162000c1e1100 */
[----:B------:R-:W-:Y:S01]  /*0a70*/  IADD3 R6, P2, PT, R71, R6, RZ ;  /* 0x0000000647067210 */ /* 0x000fe20007f5e0ff */
[----:B----4-:R-:W-:-:S02]  /*0a80*/  IMAD.WIDE.U32 R10, R81, 0x80, R12 ;  /* 0x00000080510a7825 */ /* 0x010fc400078e000c */
[----:B------:R2:W5:Y:S02]  /*0a90*/  LDG.E.U8 R37, desc[UR12][R16.64] ;  /* 0x0000000c10257981 */ /* 0x000564000c1e1100 */
[----:B------:R-:W-:Y:S02]  /*0aa0*/  IMAD.X R9, RZ, RZ, R9, P0 ;  /* 0x000000ffff097224 */ /* 0x000fe400000e0609 */
[----:B------:R-:W5:Y:S01]  /*0ab0*/  LDG.E.U8 R18, desc[UR12][R18.64] ;  /* 0x0000000c12127981 */ /* 0x000f62000c1e1100 */
[--C-:B0-----:R-:W-:Y:S01]  /*0ac0*/  IMAD.WIDE.U32 R14, R82, 0x80, R12.reuse ;  /* 0x00000080520e7825 */ /* 0x101fe200078e000c */
[----:B------:R-:W-:Y:S02]  /*0ad0*/  IADD3 R10, P3, PT, R71, R10, RZ ;  /* 0x0000000a470a7210 */ /* 0x000fe40007f7e0ff */
[----:B------:R-:W5:Y:S01]  /*0ae0*/  LDG.E.U8 R40, desc[UR12][R4.64+0x40] ;  /* 0x0000400c04287981 */ /* 0x000f62000c1e1100 */
[----:B--2---:R-:W-:-:S03]  /*0af0*/  IMAD.WIDE.U32 R16, R83, 0x80, R12 ;  /* 0x0000008053107825 */ /* 0x004fc600078e000c */
[----:B------:R-:W5:Y:S01]  /*0b00*/  LDG.E.U8 R39, desc[UR12][R4.64+0x20] ;  /* 0x0000200c04277981 */ /* 0x000f62000c1e1100 */
[----:B------:R-:W-:Y:S01]  /*0b10*/  IMAD.WIDE.U32 R12, R80, 0x80, R12 ;  /* 0x00000080500c7825 */ /* 0x000fe200078e000c */
[C---:B------:R-:W-:Y:S02]  /*0b20*/  IADD3 R16, P0, PT, R71.reuse, R16, RZ ;  /* 0x0000001047107210 */ /* 0x040fe40007f1e0ff */
[----:B------:R-:W5:Y:S01]  /*0b30*/  LDG.E.U8 R19, desc[UR12][R4.64] ;  /* 0x0000000c04137981 */ /* 0x000f62000c1e1100 */
[----:B------:R-:W-:Y:S01]  /*0b40*/  IMAD.X R7, RZ, RZ, R7, P2 ;  /* 0x000000ffff077224 */ /* 0x000fe200010e0607 */
[C---:B------:R-:W-:Y:S02]  /*0b50*/  IADD3 R14, P2, PT, R71.reuse, R14, RZ ;  /* 0x0000000e470e7210 */ /* 0x040fe40007f5e0ff */
[----:B------:R0:W5:Y:S01]  /*0b60*/  LDG.E.U8 R41, desc[UR12][R4.64+0x60] ;  /* 0x0000600c04297981 */ /* 0x000162000c1e1100 */
[----:B------:R-:W-:Y:S01]  /*0b70*/  IADD3 R12, P4, PT, R71, R12, RZ ;  /* 0x0000000c470c7210 */ /* 0x000fe20007f9e0ff */
[----:B------:R-:W-:-:S02]  /*0b80*/  IMAD.X R17, RZ, RZ, R17, P0 ;  /* 0x000000ffff117224 */ /* 0x000fc400000e0611 */
[----:B------:R-:W-:Y:S01]  /*0b90*/  IMAD.X R15, RZ, RZ, R15, P2 ;  /* 0x000000ffff0f7224 */ /* 0x000fe200010e060f */
[----:B------:R2:W5:Y:S01]  /*0ba0*/  LDG.E.U8 R42, desc[UR12][R6.64] ;  /* 0x0000000c062a7981 */ /* 0x000562000c1e1100 */
[----:B------:R-:W-:Y:S02]  /*0bb0*/  IMAD.X R11, RZ, RZ, R11, P3 ;  /* 0x000000ffff0b7224 */ /* 0x000fe400018e060b */
[----:B------:R-:W-:Y:S01]  /*0bc0*/  IMAD.X R13, RZ, RZ, R13, P4 ;  /* 0x000000ffff0d7224 */ /* 0x000fe200020e060d */
[----:B------:R2:W5:Y:S01]  /*0bd0*/  LDG.E.U8 R44, desc[UR12][R6.64+0x40] ;  /* 0x0000400c062c7981 */ /* 0x000562000c1e1100 */
[----:B0-----:R-:W-:Y:S02]  /*0be0*/  SHF.R.U32.HI R4, RZ, 0x5, R3 ;  /* 0x00000005ff047819 */ /* 0x001fe40000011603 */
[----:B-1----:R-:W-:Y:S01]  /*0bf0*/  R2UR UR11, R2 ;  /* 0x00000000020b72ca */ /* 0x002fe200000e0000 */
[----:B------:R2:W5:Y:S01]  /*0c00*/  LDG.E.U8 R43, desc[UR12][R6.64+0x20] ;  /* 0x0000200c062b7981 */ /* 0x000562000c1e1100 */
[----:B------:R-:W-:-:S03]  /*0c10*/  R2UR UR8, R4 ;  /* 0x00000000040872ca */ /* 0x000fc600000e0000 */
[----:B------:R2:W5:Y:S04]  /*0c20*/  LDG.E.U8 R45, desc[UR12][R6.64+0x60] ;  /* 0x0000600c062d7981 */ /* 0x000568000c1e1100 */
[----:B------:R2:W5:Y:S04]  /*0c30*/  LDG.E.U8 R46, desc[UR12][R8.64] ;  /* 0x0000000c082e7981 */ /* 0x000568000c1e1100 */
[----:B------:R2:W5:Y:S04]  /*0c40*/  LDG.E.U8 R48, desc[UR12][R8.64+0x40] ;  /* 0x0000400c08307981 */ /* 0x000568000c1e1100 */
[----:B------:R2:W5:Y:S04]  /*0c50*/  LDG.E.U8 R47, desc[UR12][R8.64+0x20] ;  /* 0x0000200c082f7981 */ /* 0x000568000c1e1100 */
[----:B------:R2:W5:Y:S04]  /*0c60*/  LDG.E.U8 R49, desc[UR12][R8.64+0x60] ;  /* 0x0000600c08317981 */ /* 0x000568000c1e1100 */
[----:B------:R2:W5:Y:S04]  /*0c70*/  LDG.E.U8 R50, desc[UR12][R16.64] ;  /* 0x0000000c10327981 */ /* 0x000568000c1e1100 */
[----:B------:R2:W5:Y:S04]  /*0c80*/  LDG.E.U8 R51, desc[UR12][R16.64+0x40] ;  /* 0x0000400c10337981 */ /* 0x000568000c1e1100 */
[----:B------:R2:W5:Y:S04]  /*0c90*/  LDG.E.U8 R5, desc[UR12][R16.64+0x20] ;  /* 0x0000200c10057981 */ /* 0x000568000c1e1100 */
[----:B------:R2:W5:Y:S01]  /*0ca0*/  LDG.E.U8 R52, desc[UR12][R16.64+0x60] ;  /* 0x0000600c10347981 */ /* 0x000562000c1e1100 */
[----:B------:R-:W-:-:S03]  /*0cb0*/  LOP3.LUT R4, R3, 0x7f, RZ, 0xc0, !PT ;  /* 0x0000007f03047812 */ /* 0x000fc600078ec0ff */
        /* <DEDUP_REMOVED lines=12> */
[----:B------:R-:W-:Y:S05]  /*0d80*/  @P1 BRA `(.L_x_5) ;  /* 0x0000000000181947 */ /* 0x000fea0003800000 */
[----:B------:R-:W-:Y:S01]  /*0d90*/  ELECT P0, URZ, PT ;  /* 0x0000000000ff782f */ /* 0x000fe20003800000 */
[----:B------:R-:W-:Y:S01]  /*0da0*/  IMAD.MOV.U32 R2, RZ, RZ, 0x1 ;  /* 0x00000001ff027424 */ /* 0x000fe200078e00ff */
[----:B------:R-:W-:Y:S01]  /*0db0*/  UMOV UR4, 0x40 ;  /* 0x0000004000047882 */ /* 0x000fe20000000000 */
[----:B------:R-:W-:Y:S01]  /*0dc0*/  UVIRTCOUNT.DEALLOC.SMPOOL 0x80 ;  /* 0x000000800000784c */ /* 0x000fe20000000000 */
[----:B------:R-:W-:-:S09]  /*0dd0*/  ULEA UR4, UR9, UR4, 0x18 ;  /* 0x0000000409047291 */ /* 0x000fd2000f8ec0ff */
[----:B------:R0:W-:Y:S03]  /*0de0*/  @P0 STS.U8 [UR4], R2 ;  /* 0x00000002ff000988 */ /* 0x0001e60008000004 */
.L_x_5:
[----:B------:R-:W-:Y:S01]  /*0df0*/  LOP3.LUT P2, RZ, R3, 0x7f, RZ, 0xc0, !PT ;  /* 0x0000007f03ff7812 */ /* 0x000fe2000784c0ff */
[----:B------:R-:W-:Y:S01]  /*0e00*/  UMOV UR4, 0x1 ;  /* 0x0000000100047882 */ /* 0x000fe20000000000 */
[----:B0-----:R-:W-:Y:S01]  /*0e10*/  SHF.R.U32.HI R2, RZ, 0x1, R0 ;  /* 0x00000001ff027819 */ /* 0x001fe20000011600 */
[----:B-----5:R0:W-:Y:S01]  /*0e20*/  STS.U8 [R4+UR10+0x1100], R25 ;  /* 0x0011001904007988 */ /* 0x0201e2000800000a */
[----:B--2---:R-:W-:Y:S02]  /*0e30*/  LOP3.LUT R13, R68, 0x1f, R3, 0xf8, !PT ;  /* 0x0000001f440d7812 */ /* 0x004fe400078ef803 */
[----:B------:R-:W-:Y:S01]  /*0e40*/  LOP3.LUT R11, R4, 0x10, RZ, 0x3c, !PT ;  /* 0x00000010040b7812 */ /* 0x000fe200078e3cff */
[----:B------:R0:W-:Y:S01]  /*0e50*/  STS.U8 [R4+UR10+0x1200], R26 ;  /* 0x0012001a04007988 */ /* 0x0001e2000800000a */
[----:B------:R-:W-:-:S03]  /*0e60*/  LOP3.LUT R13, R13, R2, RZ, 0x3c, !PT ;  /* 0x000000020d0d7212 */ /* 0x000fc600078e3cff */
[----:B------:R0:W-:Y:S01]  /*0e70*/  STS.U8 [R4+UR10+0x1300], R27 ;  /* 0x0013001b04007988 */ /* 0x0001e2000800000a */
[----:B------:R-:W-:Y:S01]  /*0e80*/  LOP3.LUT R10, R13, 0x20, RZ, 0x3c, !PT ;  /* 0x000000200d0a7812 */ /* 0x000fe200078e3cff */
[----:B------:R-:W-:Y:S01]  /*0e90*/  VOTEU.ALL UP0, P2 ;  /* 0x0000000000ff7886 */ /* 0x000fe20001000000 */
[----:B------:R-:W-:Y:S01]  /*0ea0*/  VOTEU.ALL UP1, P2 ;  /* 0x0000000000ff7886 */ /* 0x000fe20001020000 */
[----:B------:R0:W-:Y:S03]  /*0eb0*/  STS.U8 [R4+UR10+0x1400], R28 ;  /* 0x0014001c04007988 */ /* 0x0001e6000800000a */
[----:B------:R-:W-:-:S04]  /*0ec0*/  @!UP0 UIADD3 UR4, UPT, UPT, -UR4, 0x100000, URZ ;  /* 0x0010000004048890 */ /* 0x000fc8000fffe1ff */
[----:B------:R-:W-:Y:S02]  /*0ed0*/  @!UP0 USHF.L.U32 UR5, UR4, 0xb, URZ ;  /* 0x0000000b04058899 */ /* 0x000fe400080006ff */
[----:B------:R-:W-:Y:S01]  /*0ee0*/  @!UP0 USHF.L.U32 UR4, UR4, 0x1, URZ ;  /* 0x0000000104048899 */ /* 0x000fe200080006ff */
[----:B------:R0:W-:Y:S01]  /*0ef0*/  STS.U8 [R4+UR10+0x1500], R29 ;  /* 0x0015001d04007988 */ /* 0x0001e2000800000a */
[----:B------:R-:W-:-:S03]  /*0f00*/  UISETP.NE.U32.AND UP0, UPT, UR8, URZ, UPT ;  /* 0x000000ff0800728c */ /* 0x000fc6000bf05070 */
[----:B------:R0:W-:Y:S04]  /*0f10*/  STS.U8 [R4+UR10+0x1600], R30 ;  /* 0x0016001e04007988 */ /* 0x0001e8000800000a */
        /* <DEDUP_REMOVED lines=10> */
[----:B------:R0:W-:Y:S04]  /*0fc0*/  STS.U8 [R13+UR10], R21 ;  /* 0x000000150d007988 */ /* 0x0001e8000800000a */
        /* <DEDUP_REMOVED lines=30> */
[----:B------:R0:W-:Y:S01]  /*11b0*/  STS.U8 [R10+UR10+0xe00], R17 ;  /* 0x000e00110a007988 */ /* 0x0001e2000800000a */
[----:B------:R1:W-:Y:S06]  /*11c0*/  MEMBAR.ALL.CTA ;  /* 0x0000000000007992 */ /* 0x0003ec0000008000 */
[----:B-1----:R-:W-:Y:S04]  /*11d0*/  FENCE.VIEW.ASYNC.S ;  /* 0x00000000000073c6 */ /* 0x002fe80000000000 */
[----:B------:R-:W1:Y:S02]  /*11e0*/  FENCE.VIEW.ASYNC.S ;  /* 0x00000000000073c6 */ /* 0x000e640000000000 */
[----:B-1----:R0:W1:Y:S02]  /*11f0*/  @!UP1 SYNCS.EXCH.64 URZ, [UR10+0x1800], UR4 ;  /* 0x001800040aff95b2 */ /* 0x0020640008000100 */
[----:B-1----:R-:W-:Y:S06]  /*1200*/  BAR.SYNC.DEFER_BLOCKING 0x0 ;  /* 0x0000000000007b1d */ /* 0x002fec0000010000 */
[----:B0-----:R-:W-:Y:S05]  /*1210*/  BRA.U UP0, `(.L_x_6) ;  /* 0x00000001002c7547 */ /* 0x001fea000b800000 */
[----:B------:R-:W-:Y:S02]  /*1220*/  UIADD3 UR4, UPT, UPT, UR10, 0x1000, URZ ;  /* 0x000010000a047890 */ /* 0x000fe4000fffe0ff */
[----:B------:R-:W-:Y:S02]  /*1230*/  USHF.R.U32.HI UR6, URZ, 0x4, UR10 ;  /* 0x00000004ff067899 */ /* 0x000fe4000801160a */
[----:B------:R-:W-:Y:S02]  /*1240*/  USHF.R.U32.HI UR4, URZ, 0x4, UR4 ;  /* 0x00000004ff047899 */ /* 0x000fe40008011604 */
[----:B------:R-:W-:Y:S02]  /*1250*/  USGXT.U32 UR6, UR6, 0xe ;  /* 0x0000000e0606789a */ /* 0x000fe40008000000 */
[----:B------:R-:W-:Y:S01]  /*1260*/  USGXT.U32 UR4, UR4, 0xe ;  /* 0x0000000e0404789a */ /* 0x000fe20008000000 */
[----:B------:R-:W-:Y:S01]  /*1270*/  UMOV UR14, 0x0 ;  /* 0x00000000000e7882 */ /* 0x000fe20000000000 */
[----:B------:R-:W-:Y:S01]  /*1280*/  UMOV UR15, 0x4210010 ;  /* 0x04210010000f7882 */ /* 0x000fe20000000000 */
[----:B------:R-:W-:Y:S01]  /*1290*/  UMOV UR7, 0x40004040 ;  /* 0x4000404000077882 */ /* 0x000fe20000000000 */
[----:B------:R-:W-:-:S05]  /*12a0*/  UMOV UR5, 0xc0004010 ;  /* 0xc000401000057882 */ /* 0x000fca0000000000 */
[----:B------:R0:W-:Y:S01]  /*12b0*/  UTCQMMA gdesc[UR4], gdesc[UR6], tmem[UR11], tmem[UR14], idesc[UR15], !UPT ;  /* 0x00ff0e06040075ea */ /* 0x0001e2000f80030b */
[----:B------:R-:W-:Y:S02]  /*12c0*/  NOP ;  /* 0x0000000000007918 */ /* 0x000fe40000000000 */
.L_x_6:
[----:B------:R-:W-:Y:S01]  /*12d0*/  ELECT P0, URZ, PT ;  /* 0x0000000000ff782f */ /* 0x000fe20003800000 */
[C---:B------:R-:W-:Y:S01]  /*12e0*/  IMAD.SHL.U32 R70, R3.reuse, 0x10, RZ ;  /* 0x0000001003467824 */ /* 0x040fe200078e00ff */
[----:B0-----:R-:W-:Y:S01]  /*12f0*/  UIADD3 UR4, UPT, UPT, UR10, 0x1800, URZ ;  /* 0x000018000a047890 */ /* 0x001fe2000fffe0ff */
[----:B------:R-:W-:Y:S01]  /*1300*/  LOP3.LUT R69, R3, 0x7, RZ, 0xc0, !PT ;  /* 0x0000000703457812 */ /* 0x000fe200078ec0ff */
[----:B------:R-:W-:Y:S01]  /*1310*/  UMOV UR5, URZ ;  /* 0x000000ff00057c82 */ /* 0x000fe20008000000 */
[----:B------:R-:W-:Y:S02]  /*1320*/  ISETP.LT.U32.AND P0, PT, R4, 0x20, P0 ;  /* 0x000000200400780c */ /* 0x000fe40000701070 */
[----:B------:R-:W-:-:S11]  /*1330*/  SHF.R.S32.HI R87, RZ, 0x4, R3 ;  /* 0x00000004ff577819 */ /* 0x000fd60000011403 */
[----:B------:R-:W-:Y:S01]  /*1340*/  VOTEU.ANY UP0, P0 ;  /* 0x0000000000ff7886 */ /* 0x000fe20000000100 */
[----:B------:R-:W-:-:S04]  /*1350*/  VOTEU.ANY UP1, P0 ;  /* 0x0000000000ff7886 */ /* 0x000fc80000020100 */
[----:B------:R-:W-:Y:S01]  /*1360*/  @UP0 UMOV UR5, UR4 ;  /* 0x0000000400050c82 */ /* 0x000fe20008000000 */
[----:B------:R-:W-:Y:S01]  /*1370*/  USHF.L.U32 UR4, UR8, 0x15, URZ ;  /* 0x0000001508047899 */ /* 0x000fe200080006ff */
[----:B------:R0:W-:Y:S01]  /*1380*/  @UP1 UTCBAR [UR5], URZ ;  /* 0x000000ff050013e9 */ /* 0x0001e200080000ff */
[----:B------:R-:W-:Y:S02]  /*1390*/  BAR.SYNC.DEFER_BLOCKING 0x0 ;  /* 0x0000000000007b1d */ /* 0x000fe40000010000 */
[----:B------:R-:W-:-:S04]  /*13a0*/  ULOP3.LUT UR4, UR4, 0x600000, URZ, 0xc0, !UPT ;  /* 0x0060000004047892 */ /* 0x000fc8000f8ec0ff */
[----:B------:R-:W-:Y:S01]  /*13b0*/  UIADD3 UR4, UPT, UPT, UR11, UR4, URZ ;  /* 0x000000040b047290 */ /* 0x000fe2000fffe0ff */
[----:B------:R-:W1:Y:S02]  /*13c0*/  SYNCS.PHASECHK.TRANS64.TRYWAIT P0, [UR10+0x1800], RZ ;  /* 0x001800ffff0075a7 */ /* 0x000e64000800110a */
[----:B01----:R-:W-:Y:S09]  /*13d0*/  @!P0 BRA `(.L_x_7) ;  /* 0x0000000c00ac8947 */ /* 0x003ff20003800000 */
.L_x_11:
[----:B------:R-:W-:Y:S01]  /*13e0*/  BAR.SYNC.DEFER_BLOCKING 0x0 ;  /* 0x0000000000007b1d */ /* 0x000fe20000010000 */
[----:B------:R-:W-:Y:S01]  /*13f0*/  LOP3.LUT R70, R70, 0xf0, RZ, 0xc0, !PT ;  /* 0x000000f046467812 */ /* 0x000fe200078ec0ff */
[----:B------:R-:W-:Y:S01]  /*1400*/  IMAD R88, R0, 0x4, R69 ;  /* 0x0000000400587824 */ /* 0x000fe200078e0245 */
[----:B------:R-:W-:Y:S01]  /*1410*/  SGXT R87, R87, 0x1 ;  /* 0x000000015757781a */ /* 0x000fe20000000200 */
[----:B------:R-:W-:Y:S02]  /*1420*/  IMAD.SHL.U32 R71, R71, 0x4, RZ ;  /* 0x0000000447477824 */ /* 0x000fe400078e00ff */
[----:B------:R-:W-:Y:S01]  /*1430*/  IMAD R70, R69, 0x800, R70 ;  /* 0x0000080045467824 */ /* 0x000fe200078e0246 */
[C---:B------:R-:W-:Y:S01]  /*1440*/  LOP3.LUT R69, R3.reuse, 0x10, RZ, 0xc0, !PT ;  /* 0x0000001003457812 */ /* 0x040fe200078ec0ff */
[----:B------:R-:W-:Y:S01]  /*1450*/  LDTM.16dp32bit_t0_t15.x64 R4, tmem[UR4] ;  /* 0x00000004000479ee */ /* 0x000fe20008b00000 */
[----:B------:R-:W0:Y:S01]  /*1460*/  LDTM.16dp32bit_t16_t31.x64 R4, tmem[UR4+0x40] ;  /* 0x00004004000479ee */ /* 0x000e220008b20000 */
[----:B------:R-:W-:Y:S01]  /*1470*/  LOP3.LUT R87, R2, 0x2040, R87, 0xf8, !PT ;  /* 0x0000204002577812 */ /* 0x000fe200078ef857 */
[----:B------:R-:W-:Y:S01]  /*1480*/  IMAD.SHL.U32 R2, R88, 0x10, RZ ;  /* 0x0000001058027824 */ /* 0x000fe200078e00ff */
[----:B------:R-:W1:Y:S01]  /*1490*/  LDC.64 R92, c[0x0][0x390] ;  /* 0x0000e400ff5c7b82 */ /* 0x000e620000000a00 */
[----:B------:R-:W-:Y:S01]  /*14a0*/  IMAD.SHL.U32 R3, R3, 0x80, RZ ;  /* 0x0000008003037824 */ /* 0x000fe200078e00ff */
[----:B------:R-:W2:Y:S01]  /*14b0*/  LDCU.64 UR4, c[0x0][0x390] ;  /* 0x00007200ff0477ac */ /* 0x000ea20008000a00 */
[----:B------:R-:W-:Y:S01]  /*14c0*/  IMAD R69, R69, 0x40, R70 ;  /* 0x0000004045457824 */ /* 0x000fe200078e0246 */
[----:B------:R-:W-:Y:S01]  /*14d0*/  LOP3.LUT R2, R87, R2, RZ, 0x3c, !PT ;  /* 0x0000000257027212 */ /* 0x000fe200078e3cff */
[----:B------:R-:W-:Y:S01]  /*14e0*/  IMAD.SHL.U32 R68, R68, 0x4, RZ ;  /* 0x0000000444447824 */ /* 0x000fe200078e00ff */
[----:B------:R-:W-:Y:S01]  /*14f0*/  LOP3.LUT R3, R3, 0x400, RZ, 0xc0, !PT ;  /* 0x0000040003037812 */ /* 0x000fe200078ec0ff */
[----:B------:R-:W-:-:S03]  /*1500*/  IMAD R0, R0, 0x8, R69 ;  /* 0x0000000800007824 */ /* 0x000fc600078e0245 */
[----:B------:R-:W-:Y:S02]  /*1510*/  IADD3 R3, PT, PT, R2, UR10, R3 ;  /* 0x0000000a02037c10 */ /* 0x000fe4000fffe003 */
[C---:B------:R-:W-:Y:S01]  /*1520*/  LOP3.LUT R2, R0.reuse, 0x10, RZ, 0x3c, !PT ;  /* 0x0000001000027812 */ /* 0x040fe200078e3cff */
[----:B------:R-:W0:Y:S01]  /*1530*/  @!P2 SYNCS.CCTL.IV [UR10+0x1800] ;  /* 0x00180000ff00a9b1 */ /* 0x000e22000800000a */
[----:B------:R-:W-:Y:S01]  /*1540*/  NOP ;  /* 0x0000000000007918 */ /* 0x000fe20000000000 */
[----:B0-----:R-:W-:Y:S01]  /*1550*/  BAR.SYNC.DEFER_BLOCKING 0x0 ;  /* 0x0000000000007b1d */ /* 0x001fe20000010000 */
[C---:B------:R-:W-:Y:S02]  /*1560*/  LOP3.LUT R70, R0.reuse, 0x20, RZ, 0x3c, !PT ;  /* 0x0000002000467812 */ /* 0x040fe400078e3cff */
[C---:B------:R-:W-:Y:S02]  /*1570*/  LOP3.LUT R69, R0.reuse, 0x30, RZ, 0x3c, !PT ;  /* 0x0000003000457812 */ /* 0x040fe400078e3cff */
[----:B------:R-:W-:-:S02]  /*1580*/  LOP3.LUT R87, R0, 0x40, RZ, 0x3c, !PT ;  /* 0x0000004000577812 */ /* 0x000fc400078e3cff */
[C---:B------:R-:W-:Y:S02]  /*1590*/  LOP3.LUT R90, R0.reuse, 0x50, RZ, 0x3c, !PT ;  /* 0x00000050005a7812 */ /* 0x040fe400078e3cff */
[C---:B------:R-:W-:Y:S02]  /*15a0*/  LOP3.LUT R89, R0.reuse, 0x60, RZ, 0x3c, !PT ;  /* 0x0000006000597812 */ /* 0x040fe400078e3cff */
[----:B------:R-:W-:Y:S01]  /*15b0*/  LOP3.LUT R88, R0, 0x70, RZ, 0x3c, !PT ;  /* 0x0000007000587812 */ /* 0x000fe200078e3cff */
[----:B------:R-:W-:Y:S04]  /*15c0*/  STS.128 [R0+UR10], R4 ;  /* 0x0000000400007988 */ /* 0x000fe80008000c0a */
[----:B------:R-:W-:Y:S04]  /*15d0*/  STS.128 [R2+UR10], R8 ;  /* 0x0000000802007988 */ /* 0x000fe80008000c0a */
[----:B------:R-:W-:Y:S04]  /*15e0*/  STS.128 [R70+UR10], R12 ;  /* 0x0000000c46007988 */ /* 0x000fe80008000c0a */
[----:B------:R-:W-:Y:S04]  /*15f0*/  STS.128 [R69+UR10], R16 ;  /* 0x0000001045007988 */ /* 0x000fe80008000c0a */
[----:B------:R-:W-:Y:S04]  /*1600*/  STS.128 [R87+UR10], R20 ;  /* 0x0000001457007988 */ /* 0x000fe80008000c0a */
[----:B------:R-:W-:Y:S04]  /*1610*/  STS.128 [R90+UR10], R24 ;  /* 0x000000185a007988 */ /* 0x000fe80008000c0a */
[----:B------:R-:W-:Y:S04]  /*1620*/  STS.128 [R89+UR10], R28 ;  /* 0x0000001c59007988 */ /* 0x000fe80008000c0a */
[----:B------:R-:W-:Y:S01]  /*1630*/  STS.128 [R88+UR10], R32 ;  /* 0x0000002058007988 */ /* 0x000fe20008000c0a */
[----:B------:R-:W-:Y:S06]  /*1640*/  BAR.SYNC.DEFER_BLOCKING 0x0 ;  /* 0x0000000000007b1d */ /* 0x000fec0000010000 */
[----:B------:R-:W0:Y:S04]  /*1650*/  LDSM.16.M88.4 R4, [R3] ;  /* 0x000000000304783b */ /* 0x000e280000000200 */
[----:B------:R-:W-:Y:S04]  /*1660*/  LDSM.16.M88.4 R8, [R3+0x80] ;  /* 0x000080000308783b */ /* 0x000fe80000000200 */
[----:B------:R-:W-:Y:S04]  /*1670*/  LDSM.16.M88.4 R12, [R3+0x100] ;  /* 0x00010000030c783b */ /* 0x000fe80000000200 */
[----:B------:R-:W-:Y:S04]  /*1680*/  LDSM.16.M88.4 R16, [R3+0x180] ;  /* 0x000180000310783b */ /* 0x000fe80000000200 */
[----:B------:R-:W-:Y:S04]  /*1690*/  LDSM.16.M88.4 R20, [R3+0x200] ;  /* 0x000200000314783b */ /* 0x000fe80000000200 */
[----:B------:R-:W-:Y:S04]  /*16a0*/  LDSM.16.M88.4 R24, [R3+0x280] ;  /* 0x000280000318783b */ /* 0x000fe80000000200 */
[----:B------:R-:W-:Y:S04]  /*16b0*/  LDSM.16.M88.4 R28, [R3+0x300] ;  /* 0x00030000031c783b */ /* 0x000fe80000000200 */
[----:B------:R-:W-:Y:S01]  /*16c0*/  LDSM.16.M88.4 R32, [R3+0x380] ;  /* 0x000380000320783b */ /* 0x000fe20000000200 */
[----:B------:R-:W-:Y:S06]  /*16d0*/  BAR.SYNC.DEFER_BLOCKING 0x0 ;  /* 0x0000000000007b1d */ /* 0x000fec0000010000 */
[----:B------:R3:W-:Y:S04]  /*16e0*/  STS.128 [R0+UR10], R36 ;  /* 0x0000002400007988 */ /* 0x0007e80008000c0a */
[----:B------:R1:W-:Y:S04]  /*16f0*/  STS.128 [R2+UR10], R40 ;  /* 0x0000002802007988 */ /* 0x0003e80008000c0a */
[----:B------:R4:W-:Y:S04]  /*1700*/  STS.128 [R70+UR10], R44 ;  /* 0x0000002c46007988 */ /* 0x0009e80008000c0a */
[----:B------:R-:W-:Y:S04]  /*1710*/  STS.128 [R69+UR10], R48 ;  /* 0x0000003045007988 */ /* 0x000fe80008000c0a */
[----:B------:R5:W-:Y:S01]  /*1720*/  STS.128 [R87+UR10], R52 ;  /* 0x0000003457007988 */ /* 0x000be20008000c0a */
[----:B---3--:R-:W-:-:S03]  /*1730*/  IMAD.SHL.U32 R0, R79, 0x80, RZ ;  /* 0x000000804f007824 */ /* 0x008fc600078e00ff */
[----:B------:R3:W-:Y:S01]  /*1740*/  STS.128 [R90+UR10], R56 ;  /* 0x000000385a007988 */ /* 0x0007e20008000c0a */
[----:B-1----:R-:W-:-:S03]  /*1750*/  IMAD.WIDE.U32 R42, R83, 0x200, R92 ;  /* 0x00000200532a7825 */ /* 0x002fc600078e005c */
[----:B------:R-:W-:Y:S01]  /*1760*/  STS.128 [R89+UR10], R60 ;  /* 0x0000003c59007988 */ /* 0x000fe20008000c0a */
[----:B----4-:R-:W-:-:S03]  /*1770*/  IMAD.WIDE.U32 R44, R81, 0x200, R92 ;  /* 0x00000200512c7825 */ /* 0x010fc600078e005c */
[----:B------:R1:W-:Y:S01]  /*1780*/  STS.128 [R88+UR10], R64 ;  /* 0x0000004058007988 */ /* 0x0003e20008000c0a */
[--C-:B------:R-:W-:Y:S01]  /*1790*/  IMAD.WIDE.U32 R82, R82, 0x200, R92.reuse ;  /* 0x0000020052527825 */ /* 0x100fe200078e005c */
[----:B------:R-:W-:Y:S03]  /*17a0*/  BAR.SYNC.DEFER_BLOCKING 0x0 ;  /* 0x0000000000007b1d */ /* 0x000fe60000010000 */
[----:B-----5:R-:W-:-:S04]  /*17b0*/  IMAD.WIDE.U32 R86, R86, 0x200, R92 ;  /* 0x0000020056567825 */ /* 0x020fc800078e005c */
[----:B---3--:R-:W-:Y:S01]  /*17c0*/  IMAD.WIDE.U32 R90, R85, 0x200, R92 ;  /* 0x00000200555a7825 */ /* 0x008fe200078e005c */
[----:B------:R-:W-:-:S03]  /*17d0*/  IADD3 R38, P0, PT, R86, R71, RZ ;  /* 0x0000004756267210 */ /* 0x000fc60007f1e0ff */
[----:B------:R-:W-:Y:S01]  /*17e0*/  IMAD.WIDE.U32 R84, R84, 0x200, R92 ;  /* 0x0000020054547825 */ /* 0x000fe200078e005c */
[----:B------:R-:W-:-:S03]  /*17f0*/  IADD3 R40, P2, PT, R90, R71, RZ ;  /* 0x000000475a287210 */ /* 0x000fc60007f5e0ff */
[----:B------:R-:W-:Y:S01]  /*1800*/  IMAD.WIDE.U32 R92, R80, 0x200, R92 ;  /* 0x00000200505c7825 */ /* 0x000fe200078e005c */
[----:B------:R-:W-:-:S03]  /*1810*/  IADD3 R36, P3, PT, R84, R71, RZ ;  /* 0x0000004754247210 */ /* 0x000fc60007f7e0ff */
[----:B------:R-:W-:Y:S01]  /*1820*/  IMAD.X R39, RZ, RZ, R87, P0 ;  /* 0x000000ffff277224 */ /* 0x000fe200000e0657 */
[-C--:B------:R-:W-:Y:S01]  /*1830*/  IADD3 R80, P0, PT, R42, R71.reuse, RZ ;  /* 0x000000472a507210 */ /* 0x080fe20007f1e0ff */
[----:B------:R-:W-:Y:S01]  /*1840*/  IMAD.X R37, RZ, RZ, R85, P3 ;  /* 0x000000ffff257224 */ /* 0x000fe200018e0655 */
[-C--:B------:R-:W-:Y:S01]  /*1850*/  IADD3 R50, P3, PT, R44, R71.reuse, RZ ;  /* 0x000000472c327210 */ /* 0x080fe20007f7e0ff */
[----:B------:R-:W-:Y:S01]  /*1860*/  IMAD.X R41, RZ, RZ, R91, P2 ;  /* 0x000000ffff297224 */ /* 0x000fe200010e065b */
[-C--:B------:R-:W-:Y:S01]  /*1870*/  IADD3 R42, P2, PT, R82, R71.reuse, RZ ;  /* 0x00000047522a7210 */ /* 0x080fe20007f5e0ff */
[----:B------:R-:W-:Y:S01]  /*1880*/  IMAD.SHL.U32 R56, R78, 0x80, RZ ;  /* 0x000000804e387824 */ /* 0x000fe200078e00ff */
[----:B------:R-:W-:Y:S01]  /*1890*/  LDSM.16.M88.4 R52, [R3+0x80] ;  /* 0x000080000334783b */ /* 0x000fe20000000200 */
[----:B------:R-:W-:Y:S01]  /*18a0*/  IMAD.X R51, RZ, RZ, R45, P3 ;  /* 0x000000ffff337224 */ /* 0x000fe200018e062d */
[----:B------:R-:W-:Y:S01]  /*18b0*/  IADD3 R48, P4, PT, R92, R71, RZ ;  /* 0x000000475c307210 */ /* 0x000fe20007f9e0ff */
[----:B------:R-:W-:Y:S01]  /*18c0*/  IMAD.SHL.U32 R57, R77, 0x80, RZ ;  /* 0x000000804d397824 */ /* 0x000fe200078e00ff */
[----:B------:R-:W3:Y:S01]  /*18d0*/  LDSM.16.M88.4 R44, [R3] ;  /* 0x00000000032c783b */ /* 0x000ee20000000200 */
[----:B--2---:R-:W-:Y:S01]  /*18e0*/  LEA R82, P5, R79, UR4, 0x9 ;  /* 0x000000044f527c11 */ /* 0x004fe2000f8a48ff */
[----:B------:R-:W-:Y:S01]  /*18f0*/  IMAD.X R81, RZ, RZ, R43, P0 ;  /* 0x000000ffff517224 */ /* 0x000fe200000e062b */
[----:B------:R-:W-:Y:S01]  /*1900*/  LEA R78, P6, R78, UR4, 0x9 ;  /* 0x000000044e4e7c11 */ /* 0x000fe2000f8c48ff */
[----:B------:R-:W-:Y:S01]  /*1910*/  IMAD.X R49, RZ, RZ, R93, P4 ;  /* 0x000000ffff317224 */ /* 0x000fe200020e065d */
[----:B-1----:R-:W-:Y:S01]  /*1920*/  LEA R88, P3, R77, UR4, 0x9 ;  /* 0x000000044d587c11 */ /* 0x002fe2000f8648ff */
[C---:B------:R-:W-:Y:S01]  /*1930*/  IMAD.SHL.U32 R77, R75.reuse, 0x80, RZ ;  /* 0x000000804b4d7824 */ /* 0x040fe200078e00ff */
[----:B------:R-:W-:Y:S01]  /*1940*/  LEA.HI.X R59, R0, UR5, RZ, 0x2, P5 ;  /* 0x00000005003b7c11 */ /* 0x000fe2000a8f14ff */
[----:B------:R-:W-:Y:S01]  /*1950*/  IMAD.SHL.U32 R58, R74, 0x80, RZ ;  /* 0x000000804a3a7824 */ /* 0x000fe200078e00ff */
[----:B------:R-:W-:Y:S01]  /*1960*/  LEA.HI.X R56, R56, UR5, RZ, 0x2, P6 ;  /* 0x0000000538387c11 */ /* 0x000fe2000b0f14ff */
[----:B------:R-:W-:Y:S01]  /*1970*/  IMAD.X R43, RZ, RZ, R83, P2 ;  /* 0x000000ffff2b7224 */ /* 0x000fe200010e0653 */
[----:B------:R-:W-:Y:S01]  /*1980*/  LEA R2, P0, R75, UR4, 0x9 ;  /* 0x000000044b027c11 */ /* 0x000fe2000f8048ff */
[----:B------:R-:W-:Y:S01]  /*1990*/  IMAD.SHL.U32 R64, R76, 0x80, RZ ;  /* 0x000000804c407824 */ /* 0x000fe200078e00ff */
[----:B------:R-:W-:Y:S01]  /*19a0*/  LEA R70, P4, R74, UR4, 0x9 ;  /* 0x000000044a467c11 */ /* 0x000fe2000f8848ff */
[----:B------:R-:W1:Y:S01]  /*19b0*/  LDSM.16.M88.4 R60, [R3+0x100] ;  /* 0x00010000033c783b */ /* 0x000e620000000200 */
[----:B------:R-:W-:-:S02]  /*19c0*/  IADD3 R86, P5, P6, R71, UR4, R68 ;  /* 0x0000000447567c10 */ /* 0x000fc4000febe044 */
[----:B------:R-:W-:Y:S02]  /*19d0*/  LEA R66, P2, R76, UR4, 0x9 ;  /* 0x000000044c427c11 */ /* 0x000fe4000f8448ff */
[----:B------:R-:W-:Y:S02]  /*19e0*/  LEA.HI.X R77, R77, UR5, RZ, 0x2, P0 ;  /* 0x000000054d4d7c11 */ /* 0x000fe400080f14ff */
[----:B------:R-:W-:Y:S02]  /*19f0*/  LEA.HI.X R0, R58, UR5, RZ, 0x2, P4 ;  /* 0x000000053a007c11 */ /* 0x000fe4000a0f14ff */
[----:B------:R-:W-:Y:S02]  /*1a00*/  IADD3.X R87, PT, PT, RZ, UR5, RZ, P5, P6 ;  /* 0x00000005ff577c10 */ /* 0x000fe4000afec4ff */
[----:B------:R-:W-:Y:S02]  /*1a10*/  LEA.HI.X R57, R57, UR5, RZ, 0x2, P3 ;  /* 0x0000000539397c11 */ /* 0x000fe400098f14ff */
[C---:B------:R-:W-:Y:S01]  /*1a20*/  IADD3 R82, P4, PT, R71.reuse, R82, RZ ;  /* 0x0000005247527210 */ /* 0x040fe20007f9e0ff */
[----:B0-----:R-:W-:Y:S01]  /*1a30*/  STG.E desc[UR12][R86.64], R4 ;  /* 0x0000000456007986 */ /* 0x001fe2000c10190c */
[----:B------:R-:W-:-:S02]  /*1a40*/  IADD3 R78, P0, PT, R71, R78, RZ ;  /* 0x0000004e474e7210 */ /* 0x000fc40007f1e0ff */
[C---:B------:R-:W-:Y:S01]  /*1a50*/  IADD3 R68, P6, PT, R71.reuse, R88, RZ ;  /* 0x0000005847447210 */ /* 0x040fe20007fde0ff */
[----:B------:R-:W-:Y:S01]  /*1a60*/  IMAD.X R83, RZ, RZ, R59, P4 ;  /* 0x000000ffff537224 */ /* 0x000fe200020e063b */
[----:B------:R-:W-:Y:S01]  /*1a70*/  LEA.HI.X R64, R64, UR5, RZ, 0x2, P2 ;  /* 0x0000000540407c11 */ /* 0x000fe200090f14ff */
[----:B------:R-:W-:Y:S01]  /*1a80*/  IMAD.X R79, RZ, RZ, R56, P0 ;  /* 0x000000ffff4f7224 */ /* 0x000fe200000e0638 */
[----:B------:R-:W-:Y:S01]  /*1a90*/  IADD3 R74, P5, PT, R71, R66, RZ ;  /* 0x00000042474a7210 */ /* 0x000fe20007fbe0ff */
[----:B------:R-:W-:Y:S01]  /*1aa0*/  IMAD.X R69, RZ, RZ, R57, P6 ;  /* 0x000000ffff457224 */ /* 0x000fe200030e0639 */
[----:B------:R-:W-:Y:S01]  /*1ab0*/  STG.E desc[UR12][R86.64+0x100], R5 ;  /* 0x0001000556007986 */ /* 0x000fe2000c10190c */
[C---:B------:R-:W-:Y:S01]  /*1ac0*/  LEA R76, P3, R73.reuse, UR4, 0x9 ;  /* 0x00000004494c7c11 */ /* 0x040fe2000f8648ff */
[----:B------:R-:W-:Y:S01]  /*1ad0*/  IMAD.SHL.U32 R73, R73, 0x80, RZ ;  /* 0x0000008049497824 */ /* 0x000fe200078e00ff */
[C---:B------:R-:W-:Y:S01]  /*1ae0*/  LEA R84, P2, R72.reuse, UR4, 0x9 ;  /* 0x0000000448547c11 */ /* 0x040fe2000f8448ff */
[----:B------:R-:W0:Y:S01]  /*1af0*/  LDSM.16.M88.4 R56, [R3+0x180] ;  /* 0x000180000338783b */ /* 0x000e220000000200 */
[----:B------:R-:W-:Y:S01]  /*1b00*/  IMAD.X R75, RZ, RZ, R64, P5 ;  /* 0x000000ffff4b7224 */ /* 0x000fe200028e0640 */
[C---:B------:R-:W-:Y:S01]  /*1b10*/  IADD3 R2, P4, PT, R71.reuse, R2, RZ ;  /* 0x0000000247027210 */ /* 0x040fe20007f9e0ff */
[----:B------:R-:W-:Y:S01]  /*1b20*/  IMAD.SHL.U32 R72, R72, 0x80, RZ ;  /* 0x0000008048487824 */ /* 0x000fe200078e00ff */
[----:B---3--:R-:W-:Y:S01]  /*1b30*/  STG.E desc[UR12][R86.64+0x80], R44 ;  /* 0x0000802c56007986 */ /* 0x008fe2000c10190c */
[----:B------:R-:W-:-:S02]  /*1b40*/  IADD3 R70, P0, PT, R71, R70, RZ ;  /* 0x0000004647467210 */ /* 0x000fc40007f1e0ff */
[----:B------:R-:W-:Y:S01]  /*1b50*/  IADD3 R76, P6, PT, R71, R76, RZ ;  /* 0x0000004c474c7210 */ /* 0x000fe20007fde0ff */
[----:B------:R-:W-:Y:S01]  /*1b60*/  STG.E desc[UR12][R86.64+0x180], R45 ;  /* 0x0001802d56007986 */ /* 0x000fe2000c10190c */
[----:B------:R-:W-:Y:S02]  /*1b70*/  LEA.HI.X R73, R73, UR5, RZ, 0x2, P3 ;  /* 0x0000000549497c11 */ /* 0x000fe400098f14ff */
[----:B------:R-:W-:Y:S01]  /*1b80*/  IADD3 R84, P5, PT, R71, R84, RZ ;  /* 0x0000005447547210 */ /* 0x000fe20007fbe0ff */
[----:B------:R-:W2:Y:S01]  /*1b90*/  LDSM.16.M88.4 R64, [R3+0x200] ;  /* 0x000200000340783b */ /* 0x000ea20000000200 */
[----:B------:R-:W-:Y:S01]  /*1ba0*/  LEA.HI.X R72, R72, UR5, RZ, 0x2, P2 ;  /* 0x0000000548487c11 */ /* 0x000fe200090f14ff */
[----:B------:R-:W-:Y:S02]  /*1bb0*/  IMAD.X R71, RZ, RZ, R0, P0 ;  /* 0x000000ffff477224 */ /* 0x000fe400000e0600 */
[----:B------:R-:W-:Y:S02]  /*1bc0*/  STG.E desc[UR12][R38.64], R6 ;  /* 0x0000000626007986 */ /* 0x000fe4000c10190c */
[----:B------:R-:W-:-:S02]  /*1bd0*/  IMAD.X R85, RZ, RZ, R72, P5 ;  /* 0x000000ffff557224 */ /* 0x000fc400028e0648 */
[----:B------:R-:W-:Y:S04]  /*1be0*/  STG.E desc[UR12][R38.64+0x100], R7 ;  /* 0x0001000726007986 */ /* 0x000fe8000c10190c */
[----:B------:R-:W3:Y:S04]  /*1bf0*/  LDSM.16.M88.4 R4, [R3+0x280] ;  /* 0x000280000304783b */ /* 0x000ee80000000200 */
[----:B------:R-:W-:Y:S04]  /*1c00*/  STG.E desc[UR12][R38.64+0x80], R46 ;  /* 0x0000802e26007986 */ /* 0x000fe8000c10190c */
[----:B------:R-:W-:Y:S04]  /*1c10*/  STG.E desc[UR12][R38.64+0x180], R47 ;  /* 0x0001802f26007986 */ /* 0x000fe8000c10190c */
[----:B------:R-:W-:Y:S04]  /*1c20*/  STG.E desc[UR12][R40.64], R8 ;  /* 0x0000000828007986 */ /* 0x000fe8000c10190c */
[----:B------:R-:W-:Y:S04]  /*1c30*/  STG.E desc[UR12][R40.64+0x100], R9 ;  /* 0x0001000928007986 */ /* 0x000fe8000c10190c */
[----:B------:R-:W-:Y:S04]  /*1c40*/  STG.E desc[UR12][R40.64+0x80], R52 ;  /* 0x0000803428007986 */ /* 0x000fe8000c10190c */
[----:B------:R-:W-:Y:S04]  /*1c50*/  STG.E desc[UR12][R40.64+0x180], R53 ;  /* 0x0001803528007986 */ /* 0x000fe8000c10190c */
[----:B------:R-:W4:Y:S04]  /*1c60*/  LDSM.16.M88.4 R44, [R3+0x300] ;  /* 0x00030000032c783b */ /* 0x000f280000000200 */
[----:B------:R-:W-:Y:S04]  /*1c70*/  STG.E desc[UR12][R36.64], R10 ;  /* 0x0000000a24007986 */ /* 0x000fe8000c10190c */
[----:B------:R-:W-:Y:S04]  /*1c80*/  STG.E desc[UR12][R36.64+0x100], R11 ;  /* 0x0001000b24007986 */ /* 0x000fe8000c10190c */
[----:B------:R5:W0:Y:S04]  /*1c90*/  LDSM.16.M88.4 R8, [R3+0x380] ;  /* 0x000380000308783b */ /* 0x000a280000000200 */
[----:B------:R0:W-:Y:S04]  /*1ca0*/  STG.E desc[UR12][R36.64+0x80], R54 ;  /* 0x0000803624007986 */ /* 0x0001e8000c10190c */
[----:B------:R0:W-:Y:S01]  /*1cb0*/  STG.E desc[UR12][R36.64+0x180], R55 ;  /* 0x0001803724007986 */ /* 0x0001e2000c10190c */
[----:B-----5:R-:W-:-:S02]  /*1cc0*/  IMAD.X R3, RZ, RZ, R77, P4 ;  /* 0x000000ffff037224 */ /* 0x020fc400020e064d */
[----:B------:R-:W-:Y:S01]  /*1cd0*/  IMAD.X R77, RZ, RZ, R73, P6 ;  /* 0x000000ffff4d7224 */ /* 0x000fe200030e0649 */
[----:B------:R0:W-:Y:S04]  /*1ce0*/  STG.E desc[UR12][R80.64], R12 ;  /* 0x0000000c50007986 */ /* 0x0001e8000c10190c */
[----:B------:R0:W-:Y:S04]  /*1cf0*/  STG.E desc[UR12][R80.64+0x100], R13 ;  /* 0x0001000d50007986 */ /* 0x0001e8000c10190c */
[----:B-1----:R1:W-:Y:S04]  /*1d00*/  STG.E desc[UR12][R80.64+0x80], R60 ;  /* 0x0000803c50007986 */ /* 0x0023e8000c10190c */
[----:B------:R1:W-:Y:S04]  /*1d10*/  STG.E desc[UR12][R80.64+0x180], R61 ;  /* 0x0001803d50007986 */ /* 0x0003e8000c10190c */
[----:B------:R1:W-:Y:S04]  /*1d20*/  STG.E desc[UR12][R42.64], R14 ;  /* 0x0000000e2a007986 */ /* 0x0003e8000c10190c */
[----:B------:R1:W-:Y:S04]  /*1d30*/  STG.E desc[UR12][R42.64+0x80], R62 ;  /* 0x0000803e2a007986 */ /* 0x0003e8000c10190c */
[----:B------:R1:W-:Y:S04]  /*1d40*/  STG.E desc[UR12][R42.64+0x100], R15 ;  /* 0x0001000f2a007986 */ /* 0x0003e8000c10190c */
[----:B------:R1:W-:Y:S04]  /*1d50*/  STG.E desc[UR12][R42.64+0x180], R63 ;  /* 0x0001803f2a007986 */ /* 0x0003e8000c10190c */
[----:B------:R1:W-:Y:S04]  /*1d60*/  STG.E desc[UR12][R50.64], R16 ;  /* 0x0000001032007986 */ /* 0x0003e8000c10190c */
[----:B------:R1:W-:Y:S04]  /*1d70*/  STG.E desc[UR12][R50.64+0x100], R17 ;  /* 0x0001001132007986 */ /* 0x0003e8000c10190c */
[----:B0-----:R1:W-:Y:S04]  /*1d80*/  STG.E desc[UR12][R50.64+0x80], R56 ;  /* 0x0000803832007986 */ /* 0x0013e8000c10190c */
[----:B------:R1:W-:Y:S04]  /*1d90*/  STG.E desc[UR12][R50.64+0x180], R57 ;  /* 0x0001803932007986 */ /* 0x0003e8000c10190c */
[----:B------:R1:W-:Y:S04]  /*1da0*/  STG.E desc[UR12][R48.64], R18 ;  /* 0x0000001230007986 */ /* 0x0003e8000c10190c */
[----:B------:R1:W-:Y:S04]  /*1db0*/  STG.E desc[UR12][R48.64+0x80], R58 ;  /* 0x0000803a30007986 */ /* 0x0003e8000c10190c */
[----:B------:R1:W-:Y:S04]  /*1dc0*/  STG.E desc[UR12][R48.64+0x100], R19 ;  /* 0x0001001330007986 */ /* 0x0003e8000c10190c */
[----:B------:R1:W-:Y:S04]  /*1dd0*/  STG.E desc[UR12][R48.64+0x180], R59 ;  /* 0x0001803b30007986 */ /* 0x0003e8000c10190c */
[----:B------:R1:W-:Y:S04]  /*1de0*/  STG.E desc[UR12][R82.64], R20 ;  /* 0x0000001452007986 */ /* 0x0003e8000c10190c */
[----:B------:R1:W-:Y:S04]  /*1df0*/  STG.E desc[UR12][R82.64+0x100], R21 ;  /* 0x0001001552007986 */ /* 0x0003e8000c10190c */
[----:B--2---:R1:W-:Y:S04]  /*1e00*/  STG.E desc[UR12][R82.64+0x80], R64 ;  /* 0x0000804052007986 */ /* 0x0043e8000c10190c */
[----:B------:R1:W-:Y:S04]  /*1e10*/  STG.E desc[UR12][R82.64+0x180], R65 ;  /* 0x0001804152007986 */ /* 0x0003e8000c10190c */
[----:B------:R1:W-:Y:S04]  /*1e20*/  STG.E desc[UR12][R78.64], R22 ;  /* 0x000000164e007986 */ /* 0x0003e8000c10190c */
[----:B------:R1:W-:Y:S04]  /*1e30*/  STG.E desc[UR12][R78.64+0x80], R66 ;  /* 0x000080424e007986 */ /* 0x0003e8000c10190c */
[----:B------:R1:W-:Y:S04]  /*1e40*/  STG.E desc[UR12][R78.64+0x100], R23 ;  /* 0x000100174e007986 */ /* 0x0003e8000c10190c */
[----:B------:R1:W-:Y:S04]  /*1e50*/  STG.E desc[UR12][R78.64+0x180], R67 ;  /* 0x000180434e007986 */ /* 0x0003e8000c10190c */
[----:B------:R1:W-:Y:S04]  /*1e60*/  STG.E desc[UR12][R68.64], R24 ;  /* 0x0000001844007986 */ /* 0x0003e8000c10190c */
[----:B------:R1:W-:Y:S04]  /*1e70*/  STG.E desc[UR12][R68.64+0x100], R25 ;  /* 0x0001001944007986 */ /* 0x0003e8000c10190c */
[----:B---3--:R1:W-:Y:S04]  /*1e80*/  STG.E desc[UR12][R68.64+0x80], R4 ;  /* 0x0000800444007986 */ /* 0x0083e8000c10190c */
[----:B------:R1:W-:Y:S04]  /*1e90*/  STG.E desc[UR12][R68.64+0x180], R5 ;  /* 0x0001800544007986 */ /* 0x0003e8000c10190c */
[----:B------:R1:W-:Y:S04]  /*1ea0*/  STG.E desc[UR12][R74.64], R26 ;  /* 0x0000001a4a007986 */ /* 0x0003e8000c10190c */
[----:B------:R1:W-:Y:S04]  /*1eb0*/  STG.E desc[UR12][R74.64+0x80], R6 ;  /* 0x000080064a007986 */ /* 0x0003e8000c10190c */
[----:B------:R1:W-:Y:S04]  /*1ec0*/  STG.E desc[UR12][R74.64+0x100], R27 ;  /* 0x0001001b4a007986 */ /* 0x0003e8000c10190c */
[----:B------:R1:W-:Y:S04]  /*1ed0*/  STG.E desc[UR12][R74.64+0x180], R7 ;  /* 0x000180074a007986 */ /* 0x0003e8000c10190c */
[----:B------:R1:W-:Y:S04]  /*1ee0*/  STG.E desc[UR12][R2.64], R28 ;  /* 0x0000001c02007986 */ /* 0x0003e8000c10190c */
[----:B------:R1:W-:Y:S04]  /*1ef0*/  STG.E desc[UR12][R2.64+0x100], R29 ;  /* 0x0001001d02007986 */ /* 0x0003e8000c10190c */
[----:B----4-:R1:W-:Y:S04]  /*1f00*/  STG.E desc[UR12][R2.64+0x80], R44 ;  /* 0x0000802c02007986 */ /* 0x0103e8000c10190c */
[----:B------:R1:W-:Y:S04]  /*1f10*/  STG.E desc[UR12][R2.64+0x180], R45 ;  /* 0x0001802d02007986 */ /* 0x0003e8000c10190c */
        /* <DEDUP_REMOVED lines=11> */
[----:B------:R1:W-:Y:S01]  /*1fd0*/  STG.E desc[UR12][R84.64+0x180], R11 ;  /* 0x0001800b54007986 */ /* 0x0003e2000c10190c */
[----:B------:R-:W-:Y:S06]  /*1fe0*/  BAR.SYNC.DEFER_BLOCKING 0x0 ;  /* 0x0000000000007b1d */ /* 0x000fec0000010000 */
[----:B------:R-:W-:Y:S05]  /*1ff0*/  @P1 BRA `(.L_x_8) ;  /* 0x00000000009c1947 */ /* 0x000fea0003800000 */
[----:B------:R-:W-:Y:S01]  /*2000*/  NOP ;  /* 0x0000000000007918 */ /* 0x000fe20000000000 */
[----:B------:R-:W-:Y:S01]  /*2010*/  UMOV UR4, 0x50 ;  /* 0x0000005000047882 */ /* 0x000fe20000000000 */
[----:B------:R-:W-:Y:S01]  /*2020*/  IMAD.U32 R0, RZ, RZ, UR11 ;  /* 0x0000000bff007e24 */ /* 0x000fe2000f8e00ff */
[----:B------:R-:W-:Y:S01]  /*2030*/  ULEA UR9, UR9, UR4, 0x18 ;  /* 0x0000000409097291 */ /* 0x000fe2000f8ec0ff */
[----:B-1----:R-:W-:Y:S02]  /*2040*/  IMAD.MOV.U32 R3, RZ, RZ, 0xf ;  /* 0x0000000fff037424 */ /* 0x002fe400078e00ff */
[----:B------:R-:W-:Y:S01]  /*2050*/  IMAD.MOV.U32 R7, RZ, RZ, 0x1 ;  /* 0x00000001ff077424 */ /* 0x000fe200078e00ff */
[----:B------:R-:W-:-:S04]  /*2060*/  LOP3.LUT R0, R0, 0xffff, RZ, 0xc0, !PT ;  /* 0x0000ffff00007812 */ /* 0x000fc800078ec0ff */
[----:B------:R-:W-:Y:S01]  /*2070*/  SHF.R.U32.HI R0, RZ, 0x5, R0 ;  /* 0x00000005ff007819 */ /* 0x000fe20000011600 */
[----:B------:R-:W0:Y:S04]  /*2080*/  LDS R5, [UR9] ;  /* 0x00000009ff057984 */ /* 0x000e280008000800 */
[----:B------:R-:W-:Y:S01]  /*2090*/  VIADD R2, R0, 0x10 ;  /* 0x0000001000027836 */ /* 0x000fe20000000000 */
[----:B------:R-:W-:-:S04]  /*20a0*/  SHF.L.U32 R0, R3, R0, RZ ;  /* 0x0000000003007219 */ /* 0x000fc800000006ff */
[----:B------:R-:W-:-:S04]  /*20b0*/  SHF.L.U32 R3, R7, R2, RZ ;  /* 0x0000000207037219 */ /* 0x000fc800000006ff */
[----:B------:R-:W-:-:S04]  /*20c0*/  LOP3.LUT R0, R3, R0, RZ, 0xfc, !PT ;  /* 0x0000000003007212 */ /* 0x000fc800078efcff */
[C---:B------:R-:W-:Y:S02]  /*20d0*/  LOP3.LUT R2, R0.reuse, 0xffff, RZ, 0xc0, !PT ;  /* 0x0000ffff00027812 */ /* 0x040fe400078ec0ff */
[----:B0-----:R-:W-:-:S04]  /*20e0*/  LOP3.LUT R3, R0, 0xffff, R5, 0x80, !PT ;  /* 0x0000ffff00037812 */ /* 0x001fc800078e8005 */
[----:B------:R-:W-:-:S13]  /*20f0*/  ISETP.NE.AND P0, PT, R3, R2, PT ;  /* 0x000000020300720c */ /* 0x000fda0003f05270 */
[----:B------:R-:W-:Y:S05]  /*2100*/  @P0 BRA `(.L_x_9) ;  /* 0x0000000000500947 */ /* 0x000fea0003800000 */
[----:B------:R-:W-:Y:S02]  /*2110*/  SHF.R.U32.HI R5, RZ, 0x10, R5 ;  /* 0x00000010ff057819 */ /* 0x000fe40000011605 */
[----:B------:R-:W-:-:S04]  /*2120*/  SHF.R.U32.HI R2, RZ, 0x10, R0 ;  /* 0x00000010ff027819 */ /* 0x000fc80000011600 */
[----:B------:R-:W-:-:S04]  /*2130*/  LOP3.LUT R5, R5, R2, RZ, 0xc0, !PT ;  /* 0x0000000205057212 */ /* 0x000fc800078ec0ff */
[----:B------:R-:W-:-:S13]  /*2140*/  ISETP.NE.AND P0, PT, R5, R2, PT ;  /* 0x000000020500720c */ /* 0x000fda0003f05270 */
[----:B------:R-:W-:Y:S05]  /*2150*/  @P0 BRA `(.L_x_10) ;  /* 0x0000000000300947 */ /* 0x000fea0003800000 */
[----:B------:R-:W-:Y:S01]  /*2160*/  R2UR UR4, R0 ;  /* 0x00000000000472ca */ /* 0x000fe200000e0000 */
[----:B------:R-:W-:Y:S01]  /*2170*/  VOTEU.ANY UR5, UPT, PT ;  /* 0x0000000000057886 */ /* 0x000fe200038e0100 */
[----:B------:R-:W0:Y:S01]  /*2180*/  S2R R0, SR_LANEID ;  /* 0x0000000000007919 */ /* 0x000e220000000000 */
[----:B------:R-:W-:-:S10]  /*2190*/  UFLO.U32 UR5, UR5 ;  /* 0x00000005000572bd */ /* 0x000fd400080e0000 */
[----:B------:R-:W-:-:S06]  /*21a0*/  ULOP3.LUT UR4, URZ, UR4, URZ, 0x33, !UPT ;  /* 0x00000004ff047292 */ /* 0x000fcc000f8e33ff */
[----:B------:R-:W-:-:S04]  /*21b0*/  IMAD.U32 R2, RZ, RZ, UR4 ;  /* 0x00000004ff027e24 */ /* 0x000fc8000f8e00ff */
[----:B------:R-:W1:Y:S02]  /*21c0*/  REDUX UR6, R2 ;  /* 0x00000000020673c4 */ /* 0x000e640000000000 */
[----:B------:R2:W-:Y:S01]  /*21d0*/  UTCATOMSWS.AND URZ, UR4 ;  /* 0x0000000400ff79e3 */ /* 0x0005e20008000000 */
[----:B0-----:R-:W-:Y:S01]  /*21e0*/  ISETP.EQ.U32.AND P0, PT, R0, UR5, PT ;  /* 0x0000000500007c0c */ /* 0x001fe2000bf02070 */
[----:B-1----:R-:W-:-:S12]  /*21f0*/  IMAD.U32 R0, RZ, RZ, UR6 ;  /* 0x00000006ff007e24 */ /* 0x002fd8000f8e00ff */
[----:B------:R2:W-:Y:S01]  /*2200*/  @P0 ATOMS.AND RZ, [UR9], R0 ;  /* 0x00000000ffff098c */ /* 0x0005e2000a800009 */
[----:B------:R-:W-:Y:S05]  /*2210*/  BRA `(.L_x_8) ;  /* 0x0000000000147947 */ /* 0x000fea0003800000 */
.L_x_10:
[----:B------:R-:W-:-:S07]  /*2220*/  MOV R2, 0x2240 ;  /* 0x0000224000027802 */ /* 0x000fce0000000f00 */
[----:B------:R-:W-:Y:S05]  /*2230*/  CALL.REL.NOINC `($__internal_0_$__cuda_sm10x_tcgen05_guardrail_trap_col_being_dealloced_not_returned_by_alloc) ;  /* 0x0000000000207944 */ /* 0x000fea0003c00000 */
[----:B------:R-:W-:Y:S05]  /*2240*/  BRA `(.L_x_8) ;  /* 0x0000000000087947 */ /* 0x000fea0003800000 */
.L_x_9:
[----:B------:R-:W-:-:S07]  /*2250*/  MOV R2, 0x2270 ;  /* 0x0000227000027802 */ /* 0x000fce0000000f00 */
[----:B------:R-:W-:Y:S05]  /*2260*/  CALL.REL.NOINC `($__internal_2_$__cuda_sm10x_tcgen05_guardrail_trap_unallocated_columns_being_dealloced) ;  /* 0x00000000002c7944 */ /* 0x000fea0003c00000 */
.L_x_8:
[----:B------:R-:W-:Y:S01]  /*2270*/  NOP ;  /* 0x0000000000007918 */ /* 0x000fe20000000000 */
[----:B--2---:R-:W-:Y:S05]  /*2280*/  EXIT ;  /* 0x000000000000794d */ /* 0x004fea0003800000 */
.L_x_7:
[----:B------:R-:W0:Y:S02]  /*2290*/  SYNCS.PHASECHK.TRANS64.TRYWAIT P0, [UR10+0x1800], RZ ;  /* 0x001800ffff0075a7 */ /* 0x000e24000800110a */
[----:B0-----:R-:W-:Y:S05]  /*22a0*/  @!P0 BRA `(.L_x_7) ;  /* 0xfffffffc00f88947 */ /* 0x001fea000383ffff */
[----:B------:R-:W-:Y:S05]  /*22b0*/  BRA `(.L_x_11) ;  /* 0xfffffff000487947 */ /* 0x000fea000383ffff */
        .weak           $__internal_0_$__cuda_sm10x_tcgen05_guardrail_trap_col_being_dealloced_not_returned_by_alloc
        .type           $__internal_0_$__cuda_sm10x_tcgen05_guardrail_trap_col_being_dealloced_not_returned_by_alloc,@function
        .size           $__internal_0_$__cuda_sm10x_tcgen05_guardrail_trap_col_being_dealloced_not_returned_by_alloc,($__internal_1_$__cuda_sm10x_tcgen05_guardrail_trap_phase_invalid_during_alloc - $__internal_0_$__cuda_sm10x_tcgen05_guardrail_trap_col_being_dealloced_not_returned_by_alloc)
$__internal_0_$__cuda_sm10x_tcgen05_guardrail_trap_col_being_dealloced_not_returned_by_alloc:
[----:B------:R-:W-:Y:S05]  /*22c0*/  BPT.TRAP 0x1 ;  /* 0x000000040000795c */ /* 0x000fea0000300000 */
[----:B------:R-:W-:-:S04]  /*22d0*/  IMAD.MOV.U32 R3, RZ, RZ, 0x0 ;  /* 0x00000000ff037424 */ /* 0x000fc800078e00ff */
[----:B------:R-:W-:Y:S05]  /*22e0*/  RET.REL.NODEC R2 `(gluon_mma) ;  /* 0xffffffdc02447950 */ /* 0x000fea0003c3ffff */
        .weak           $__internal_1_$__cuda_sm10x_tcgen05_guardrail_trap_phase_invalid_during_alloc
        .type           $__internal_1_$__cuda_sm10x_tcgen05_guardrail_trap_phase_invalid_during_alloc,@function
        .size           $__internal_1_$__cuda_sm10x_tcgen05_guardrail_trap_phase_invalid_during_alloc,($__internal_2_$__cuda_sm10x_tcgen05_guardrail_trap_unallocated_columns_being_dealloced - $__internal_1_$__cuda_sm10x_tcgen05_guardrail_trap_phase_invalid_during_alloc)
$__internal_1_$__cuda_sm10x_tcgen05_guardrail_trap_phase_invalid_during_alloc:
[----:B------:R-:W-:Y:S05]  /*22f0*/  BPT.TRAP 0x1 ;  /* 0x000000040000795c */ /* 0x000fea0000300000 */
[----:B------:R-:W-:-:S04]  /*2300*/  IMAD.MOV.U32 R5, RZ, RZ, 0x0 ;  /* 0x00000000ff057424 */ /* 0x000fc800078e00ff */
[----:B------:R-:W-:Y:S05]  /*2310*/  RET.REL.NODEC R4 `(gluon_mma) ;  /* 0xffffffdc04387950 */ /* 0x000fea0003c3ffff */
        .weak           $__internal_2_$__cuda_sm10x_tcgen05_guardrail_trap_unallocated_columns_being_dealloced
        .type           $__internal_2_$__cuda_sm10x_tcgen05_guardrail_trap_unallocated_columns_being_dealloced,@function
        .size           $__internal_2_$__cuda_sm10x_tcgen05_guardrail_trap_unallocated_columns_being_dealloced,(.L_x_15 - $__internal_2_$__cuda_sm10x_tcgen05_guardrail_trap_unallocated_columns_being_dealloced)
$__internal_2_$__cuda_sm10x_tcgen05_guardrail_trap_unallocated_columns_being_dealloced:
[----:B------:R-:W-:Y:S05]  /*2320*/  BPT.TRAP 0x1 ;  /* 0x000000040000795c */ /* 0x000fea0000300000 */
[----:B------:R-:W-:-:S04]  /*2330*/  IMAD.MOV.U32 R3, RZ, RZ, 0x0 ;  /* 0x00000000ff037424 */ /* 0x000fc800078e00ff */
[----:B------:R-:W-:Y:S05]  /*2340*/  RET.REL.NODEC R2 `(gluon_mma) ;  /* 0xffffffdc022c7950 */ /* 0x000fea0003c3ffff */
.L_x_12:
[----:B------:R-:W-:-:S00]  /*2350*/  BRA `(.L_x_12) ;  /* 0xfffffffc00fc7947 */ /* 0x000fc0000383ffff */
[----:B------:R-:W-:-:S00]  /*2360*/  NOP ;  /* 0x0000000000007918 */ /* 0x000fc00000000000 */
        /* <DEDUP_REMOVED lines=9> */
.L_x_15:


//--------------------- .nv.shared.gluon_mma      --------------------------
	.section	.nv.shared.gluon_mma,"aw",@nobits
	.sectionflags	@""
	.align	16
	.zero		1024


//--------------------- .nv.shared.reserved.0     --------------------------
	.section	.nv.shared.reserved.0,"aw",@nobits
	.align	8
	.weak		__nv_reservedSMEM_offset_0_alias
	.size		__nv_reservedSMEM_offset_0_alias, 0, 64
	.other		__nv_reservedSMEM_offset_0_alias,@"STO_CUDA_RESERVED_SHARED STV_DEFAULT"
__nv_reservedSMEM_offset_0_alias:
	.zero		0
.nv.shared.reserved.0:
	.zero		64
	.weak		__nv_reservedSMEM_allocation_phase
	.type		__nv_reservedSMEM_allocation_phase,@object
	.size		__nv_reservedSMEM_allocation_phase,(.L_0 - __nv_reservedSMEM_allocation_phase)
__nv_reservedSMEM_allocation_phase:
	.zero		1
.L_0:
	.zero		7
	.weak		__nv_reservedSMEM_devtool_atexit_pc
	.type		__nv_reservedSMEM_devtool_atexit_pc,@object
	.size		__nv_reservedSMEM_devtool_atexit_pc,(__nv_reservedSMEM_allocation_mask - __nv_reservedSMEM_devtool_atexit_pc)
__nv_reservedSMEM_devtool_atexit_pc:
	.zero		8
	.weak		__nv_reservedSMEM_allocation_mask
	.type		__nv_reservedSMEM_allocation_mask,@object
	.size		__nv_reservedSMEM_allocation_mask,(.L_2 - __nv_reservedSMEM_allocation_mask)
__nv_reservedSMEM_allocation_mask:
	.zero		4
.L_2:


//--------------------- .nv.constant0.gluon_mma   --------------------------
	.section	.nv.constant0.gluon_mma,"a",@progbits
	.sectionflags	@""
	.align	4
.nv.constant0.gluon_mma:
	.zero		936


//--------------------- SYMBOLS --------------------------

	.type		.nv.reservedSmem.offset0,@object
	.size		.nv.reservedSmem.offset0,0x4
	.type		.nv.reservedSmem.cap,@object
	.size		.nv.reservedSmem.cap,0x4
